//
// Generated by NVIDIA NVVM Compiler
//
// Compiler Build ID: CL-36424714
// Cuda compilation tools, release 13.0, V13.0.88
// Based on NVVM 20.0.0
//

.version 9.0
.target sm_100
.address_size 64

	// .globl	_Z22blocked_gpu_matrixmultPfS_S_S_iiib
// _ZZ22blocked_gpu_matrixmultPfS_S_S_iiibE5A_shr has been demoted
// _ZZ22blocked_gpu_matrixmultPfS_S_S_iiibE5B_shr has been demoted

.visible .entry _Z22blocked_gpu_matrixmultPfS_S_S_iiib(
	.param .u64 .ptr .align 1 _Z22blocked_gpu_matrixmultPfS_S_S_iiib_param_0,
	.param .u64 .ptr .align 1 _Z22blocked_gpu_matrixmultPfS_S_S_iiib_param_1,
	.param .u64 .ptr .align 1 _Z22blocked_gpu_matrixmultPfS_S_S_iiib_param_2,
	.param .u64 .ptr .align 1 _Z22blocked_gpu_matrixmultPfS_S_S_iiib_param_3,
	.param .u32 _Z22blocked_gpu_matrixmultPfS_S_S_iiib_param_4,
	.param .u32 _Z22blocked_gpu_matrixmultPfS_S_S_iiib_param_5,
	.param .u32 _Z22blocked_gpu_matrixmultPfS_S_S_iiib_param_6,
	.param .u8 _Z22blocked_gpu_matrixmultPfS_S_S_iiib_param_7
)
{
	.reg .pred 	%p<31>;
	.reg .b16 	%rs<5>;
	.reg .b32 	%r<81>;
	.reg .b32 	%f<219>;
	.reg .b64 	%rd<22>;
	// demoted variable
	.shared .align 4 .b8 _ZZ22blocked_gpu_matrixmultPfS_S_S_iiibE5A_shr[4096];
	// demoted variable
	.shared .align 4 .b8 _ZZ22blocked_gpu_matrixmultPfS_S_S_iiibE5B_shr[4096];
	ld.param.u64 	%rd5, [_Z22blocked_gpu_matrixmultPfS_S_S_iiib_param_1];
	ld.param.u32 	%r39, [_Z22blocked_gpu_matrixmultPfS_S_S_iiib_param_4];
	ld.param.u32 	%r40, [_Z22blocked_gpu_matrixmultPfS_S_S_iiib_param_5];
	ld.param.u32 	%r41, [_Z22blocked_gpu_matrixmultPfS_S_S_iiib_param_6];
	ld.param.s8 	%rs1, [_Z22blocked_gpu_matrixmultPfS_S_S_iiib_param_7];
	cvta.to.global.u64 	%rd1, %rd5;
	mov.u32 	%r74, %tid.x;
	mov.u32 	%r73, %tid.y;
	mov.u32 	%r42, %ctaid.x;
	shl.b32 	%r43, %r42, 5;
	add.s32 	%r3, %r43, %r74;
	mov.u32 	%r44, %ctaid.y;
	shl.b32 	%r45, %r44, 5;
	add.s32 	%r4, %r45, %r73;
	setp.lt.s32 	%p2, %r41, 1;
	mov.f32 	%f217, 0f00000000;
	@%p2 bra 	$L__BB0_26;
	add.s32 	%r47, %r41, 31;
	shr.u32 	%r5, %r47, 5;
	setp.lt.s32 	%p3, %r4, %r39;
	mul.lo.s32 	%r6, %r41, %r4;
	shl.b32 	%r48, %r73, 7;
	mov.u32 	%r49, _ZZ22blocked_gpu_matrixmultPfS_S_S_iiibE5A_shr;
	add.s32 	%r7, %r49, %r48;
	shl.b32 	%r50, %r74, 2;
	add.s32 	%r8, %r7, %r50;
	setp.lt.s32 	%p4, %r3, %r40;
	mov.u32 	%r51, _ZZ22blocked_gpu_matrixmultPfS_S_S_iiibE5B_shr;
	add.s32 	%r11, %r51, %r50;
	add.s32 	%r9, %r11, %r48;
	and.pred  	%p1, %p3, %p4;
	and.b32  	%r10, %r41, 31;
	and.b32  	%r12, %r41, 15;
	and.b32  	%r13, %r41, 7;
	and.b32  	%r14, %r41, 16;
	and.b32  	%r15, %r41, 3;
	cvt.u16.u32 	%rs2, %r41;
	shr.u16 	%rs3, %rs2, 4;
	and.b16  	%rs4, %rs3, 1;
	mul.wide.u16 	%r52, %rs4, 16;
	neg.s32 	%r16, %r52;
	add.s32 	%r17, %r7, 32;
	add.s32 	%r18, %r11, 1024;
	mov.b32 	%r72, 0;
	mov.f32 	%f217, 0f00000000;
	not.pred 	%p13, %p1;
$L__BB0_2:
	setp.ge.s32 	%p5, %r4, %r39;
	setp.ge.s32 	%p6, %r74, %r41;
	or.pred  	%p7, %p5, %p6;
	@%p7 bra 	$L__BB0_4;
	ld.param.u64 	%rd19, [_Z22blocked_gpu_matrixmultPfS_S_S_iiib_param_0];
	add.s32 	%r53, %r74, %r6;
	cvta.to.global.u64 	%rd6, %rd19;
	mul.wide.u32 	%rd7, %r53, 4;
	add.s64 	%rd8, %rd6, %rd7;
	ld.global.f32 	%f20, [%rd8];
	st.shared.f32 	[%r8], %f20;
$L__BB0_4:
	setp.ge.s32 	%p8, %r3, %r40;
	setp.ge.s32 	%p9, %r73, %r41;
	or.pred  	%p10, %p8, %p9;
	@%p10 bra 	$L__BB0_10;
	setp.eq.s16 	%p11, %rs1, 0;
	@%p11 bra 	$L__BB0_9;
	setp.ne.s32 	%p12, %r73, 0;
	@%p12 bra 	$L__BB0_8;
	mov.b32 	%r56, 1065353216;
	st.shared.u32 	[%r9], %r56;
	bra.uni 	$L__BB0_10;
$L__BB0_8:
	add.s32 	%r54, %r73, -1;
	mad.lo.s32 	%r55, %r54, %r40, %r3;
	mul.wide.s32 	%rd9, %r55, 4;
	add.s64 	%rd10, %rd1, %rd9;
	ld.global.f32 	%f21, [%rd10];
	st.shared.f32 	[%r9], %f21;
	bra.uni 	$L__BB0_10;
$L__BB0_9:
	mad.lo.s32 	%r57, %r73, %r40, %r3;
	mul.wide.s32 	%rd11, %r57, 4;
	add.s64 	%rd12, %rd1, %rd11;
	ld.global.f32 	%f22, [%rd12];
	st.shared.f32 	[%r9], %f22;
$L__BB0_10:
	bar.sync 	0;
	@%p13 bra 	$L__BB0_25;
	setp.eq.s32 	%p14, %r10, 0;
	add.s32 	%r58, %r5, -1;
	setp.ne.s32 	%p15, %r72, %r58;
	or.pred  	%p16, %p14, %p15;
	@%p16 bra 	$L__BB0_30;
	setp.lt.u32 	%p17, %r10, 16;
	mov.b32 	%r79, 0;
	@%p17 bra 	$L__BB0_15;
	mov.u32 	%r75, %r18;
	mov.u32 	%r76, %r17;
	mov.u32 	%r77, %r16;
$L__BB0_14:
	.pragma "nounroll";
	ld.shared.f32 	%f119, [%r76+-32];
	ld.shared.f32 	%f120, [%r75+-1024];
	fma.rn.f32 	%f121, %f119, %f120, %f217;
	ld.shared.f32 	%f122, [%r76+-28];
	ld.shared.f32 	%f123, [%r75+-896];
	fma.rn.f32 	%f124, %f122, %f123, %f121;
	ld.shared.f32 	%f125, [%r76+-24];
	ld.shared.f32 	%f126, [%r75+-768];
	fma.rn.f32 	%f127, %f125, %f126, %f124;
	ld.shared.f32 	%f128, [%r76+-20];
	ld.shared.f32 	%f129, [%r75+-640];
	fma.rn.f32 	%f130, %f128, %f129, %f127;
	ld.shared.f32 	%f131, [%r76+-16];
	ld.shared.f32 	%f132, [%r75+-512];
	fma.rn.f32 	%f133, %f131, %f132, %f130;
	ld.shared.f32 	%f134, [%r76+-12];
	ld.shared.f32 	%f135, [%r75+-384];
	fma.rn.f32 	%f136, %f134, %f135, %f133;
	ld.shared.f32 	%f137, [%r76+-8];
	ld.shared.f32 	%f138, [%r75+-256];
	fma.rn.f32 	%f139, %f137, %f138, %f136;
	ld.shared.f32 	%f140, [%r76+-4];
	ld.shared.f32 	%f141, [%r75+-128];
	fma.rn.f32 	%f142, %f140, %f141, %f139;
	ld.shared.f32 	%f143, [%r76];
	ld.shared.f32 	%f144, [%r75];
	fma.rn.f32 	%f145, %f143, %f144, %f142;
	ld.shared.f32 	%f146, [%r76+4];
	ld.shared.f32 	%f147, [%r75+128];
	fma.rn.f32 	%f148, %f146, %f147, %f145;
	ld.shared.f32 	%f149, [%r76+8];
	ld.shared.f32 	%f150, [%r75+256];
	fma.rn.f32 	%f151, %f149, %f150, %f148;
	ld.shared.f32 	%f152, [%r76+12];
	ld.shared.f32 	%f153, [%r75+384];
	fma.rn.f32 	%f154, %f152, %f153, %f151;
	ld.shared.f32 	%f155, [%r76+16];
	ld.shared.f32 	%f156, [%r75+512];
	fma.rn.f32 	%f157, %f155, %f156, %f154;
	ld.shared.f32 	%f158, [%r76+20];
	ld.shared.f32 	%f159, [%r75+640];
	fma.rn.f32 	%f160, %f158, %f159, %f157;
	ld.shared.f32 	%f161, [%r76+24];
	ld.shared.f32 	%f162, [%r75+768];
	fma.rn.f32 	%f163, %f161, %f162, %f160;
	ld.shared.f32 	%f164, [%r76+28];
	ld.shared.f32 	%f165, [%r75+896];
	fma.rn.f32 	%f217, %f164, %f165, %f163;
	add.s32 	%r77, %r77, 16;
	add.s32 	%r76, %r76, 64;
	add.s32 	%r75, %r75, 2048;
	setp.eq.s32 	%p18, %r77, 0;
	mov.u32 	%r79, %r14;
	@%p18 bra 	$L__BB0_15;
	bra.uni 	$L__BB0_14;
$L__BB0_15:
	setp.eq.s32 	%p19, %r12, 0;
	@%p19 bra 	$L__BB0_25;
	add.s32 	%r60, %r12, -1;
	setp.lt.u32 	%p20, %r60, 7;
	@%p20 bra 	$L__BB0_18;
	shl.b32 	%r61, %r79, 2;
	add.s32 	%r62, %r7, %r61;
	ld.shared.f32 	%f167, [%r62];
	shl.b32 	%r63, %r79, 7;
	add.s32 	%r64, %r11, %r63;
	ld.shared.f32 	%f168, [%r64];
	fma.rn.f32 	%f169, %f167, %f168, %f217;
	ld.shared.f32 	%f170, [%r62+4];
	ld.shared.f32 	%f171, [%r64+128];
	fma.rn.f32 	%f172, %f170, %f171, %f169;
	ld.shared.f32 	%f173, [%r62+8];
	ld.shared.f32 	%f174, [%r64+256];
	fma.rn.f32 	%f175, %f173, %f174, %f172;
	ld.shared.f32 	%f176, [%r62+12];
	ld.shared.f32 	%f177, [%r64+384];
	fma.rn.f32 	%f178, %f176, %f177, %f175;
	ld.shared.f32 	%f179, [%r62+16];
	ld.shared.f32 	%f180, [%r64+512];
	fma.rn.f32 	%f181, %f179, %f180, %f178;
	ld.shared.f32 	%f182, [%r62+20];
	ld.shared.f32 	%f183, [%r64+640];
	fma.rn.f32 	%f184, %f182, %f183, %f181;
	ld.shared.f32 	%f185, [%r62+24];
	ld.shared.f32 	%f186, [%r64+768];
	fma.rn.f32 	%f187, %f185, %f186, %f184;
	ld.shared.f32 	%f188, [%r62+28];
	ld.shared.f32 	%f189, [%r64+896];
	fma.rn.f32 	%f217, %f188, %f189, %f187;
	add.s32 	%r79, %r79, 8;
$L__BB0_18:
	setp.eq.s32 	%p21, %r13, 0;
	@%p21 bra 	$L__BB0_25;
	add.s32 	%r65, %r13, -1;
	setp.lt.u32 	%p22, %r65, 3;
	@%p22 bra 	$L__BB0_21;
	shl.b32 	%r66, %r79, 2;
	add.s32 	%r67, %r7, %r66;
	ld.shared.f32 	%f191, [%r67];
	shl.b32 	%r68, %r79, 7;
	add.s32 	%r69, %r11, %r68;
	ld.shared.f32 	%f192, [%r69];
	fma.rn.f32 	%f193, %f191, %f192, %f217;
	ld.shared.f32 	%f194, [%r67+4];
	ld.shared.f32 	%f195, [%r69+128];
	fma.rn.f32 	%f196, %f194, %f195, %f193;
	ld.shared.f32 	%f197, [%r67+8];
	ld.shared.f32 	%f198, [%r69+256];
	fma.rn.f32 	%f199, %f197, %f198, %f196;
	ld.shared.f32 	%f200, [%r67+12];
	ld.shared.f32 	%f201, [%r69+384];
	fma.rn.f32 	%f217, %f200, %f201, %f199;
	add.s32 	%r79, %r79, 4;
$L__BB0_21:
	setp.eq.s32 	%p23, %r15, 0;
	@%p23 bra 	$L__BB0_25;
	setp.eq.s32 	%p24, %r15, 1;
	shl.b32 	%r70, %r79, 2;
	add.s32 	%r33, %r7, %r70;
	ld.shared.f32 	%f202, [%r33];
	shl.b32 	%r71, %r79, 7;
	add.s32 	%r34, %r11, %r71;
	ld.shared.f32 	%f203, [%r34];
	fma.rn.f32 	%f217, %f202, %f203, %f217;
	@%p24 bra 	$L__BB0_25;
	setp.eq.s32 	%p25, %r15, 2;
	ld.shared.f32 	%f204, [%r33+4];
	ld.shared.f32 	%f205, [%r34+128];
	fma.rn.f32 	%f217, %f204, %f205, %f217;
	@%p25 bra 	$L__BB0_25;
	ld.shared.f32 	%f206, [%r33+8];
	ld.shared.f32 	%f207, [%r34+256];
	fma.rn.f32 	%f217, %f206, %f207, %f217;
$L__BB0_25:
	bar.sync 	0;
	add.s32 	%r74, %r74, 32;
	add.s32 	%r73, %r73, 32;
	add.s32 	%r72, %r72, 1;
	setp.ne.s32 	%p26, %r72, %r5;
	@%p26 bra 	$L__BB0_2;
$L__BB0_26:
	setp.ge.s32 	%p27, %r4, %r39;
	setp.ge.s32 	%p28, %r3, %r40;
	or.pred  	%p29, %p27, %p28;
	@%p29 bra 	$L__BB0_29;
	ld.param.u64 	%rd20, [_Z22blocked_gpu_matrixmultPfS_S_S_iiib_param_2];
	mad.lo.s32 	%r38, %r40, %r4, %r3;
	cvta.to.global.u64 	%rd13, %rd20;
	mul.wide.s32 	%rd14, %r38, 4;
	add.s64 	%rd15, %rd13, %rd14;
	st.global.f32 	[%rd15], %f217;
	setp.eq.s16 	%p30, %rs1, 0;
	@%p30 bra 	$L__BB0_29;
	ld.param.u64 	%rd21, [_Z22blocked_gpu_matrixmultPfS_S_S_iiib_param_3];
	max.f32 	%f208, %f217, 0f00000000;
	cvta.to.global.u64 	%rd16, %rd21;
	add.s64 	%rd18, %rd16, %rd14;
	st.global.f32 	[%rd18], %f208;
$L__BB0_29:
	ret;
$L__BB0_30:
	ld.shared.f32 	%f23, [%r7];
	ld.shared.f32 	%f24, [%r11];
	fma.rn.f32 	%f25, %f23, %f24, %f217;
	ld.shared.f32 	%f26, [%r7+4];
	ld.shared.f32 	%f27, [%r11+128];
	fma.rn.f32 	%f28, %f26, %f27, %f25;
	ld.shared.f32 	%f29, [%r7+8];
	ld.shared.f32 	%f30, [%r11+256];
	fma.rn.f32 	%f31, %f29, %f30, %f28;
	ld.shared.f32 	%f32, [%r7+12];
	ld.shared.f32 	%f33, [%r11+384];
	fma.rn.f32 	%f34, %f32, %f33, %f31;
	ld.shared.f32 	%f35, [%r7+16];
	ld.shared.f32 	%f36, [%r11+512];
	fma.rn.f32 	%f37, %f35, %f36, %f34;
	ld.shared.f32 	%f38, [%r7+20];
	ld.shared.f32 	%f39, [%r11+640];
	fma.rn.f32 	%f40, %f38, %f39, %f37;
	ld.shared.f32 	%f41, [%r7+24];
	ld.shared.f32 	%f42, [%r11+768];
	fma.rn.f32 	%f43, %f41, %f42, %f40;
	ld.shared.f32 	%f44, [%r7+28];
	ld.shared.f32 	%f45, [%r11+896];
	fma.rn.f32 	%f46, %f44, %f45, %f43;
	ld.shared.f32 	%f47, [%r7+32];
	ld.shared.f32 	%f48, [%r11+1024];
	fma.rn.f32 	%f49, %f47, %f48, %f46;
	ld.shared.f32 	%f50, [%r7+36];
	ld.shared.f32 	%f51, [%r11+1152];
	fma.rn.f32 	%f52, %f50, %f51, %f49;
	ld.shared.f32 	%f53, [%r7+40];
	ld.shared.f32 	%f54, [%r11+1280];
	fma.rn.f32 	%f55, %f53, %f54, %f52;
	ld.shared.f32 	%f56, [%r7+44];
	ld.shared.f32 	%f57, [%r11+1408];
	fma.rn.f32 	%f58, %f56, %f57, %f55;
	ld.shared.f32 	%f59, [%r7+48];
	ld.shared.f32 	%f60, [%r11+1536];
	fma.rn.f32 	%f61, %f59, %f60, %f58;
	ld.shared.f32 	%f62, [%r7+52];
	ld.shared.f32 	%f63, [%r11+1664];
	fma.rn.f32 	%f64, %f62, %f63, %f61;
	ld.shared.f32 	%f65, [%r7+56];
	ld.shared.f32 	%f66, [%r11+1792];
	fma.rn.f32 	%f67, %f65, %f66, %f64;
	ld.shared.f32 	%f68, [%r7+60];
	ld.shared.f32 	%f69, [%r11+1920];
	fma.rn.f32 	%f70, %f68, %f69, %f67;
	ld.shared.f32 	%f71, [%r7+64];
	ld.shared.f32 	%f72, [%r11+2048];
	fma.rn.f32 	%f73, %f71, %f72, %f70;
	ld.shared.f32 	%f74, [%r7+68];
	ld.shared.f32 	%f75, [%r11+2176];
	fma.rn.f32 	%f76, %f74, %f75, %f73;
	ld.shared.f32 	%f77, [%r7+72];
	ld.shared.f32 	%f78, [%r11+2304];
	fma.rn.f32 	%f79, %f77, %f78, %f76;
	ld.shared.f32 	%f80, [%r7+76];
	ld.shared.f32 	%f81, [%r11+2432];
	fma.rn.f32 	%f82, %f80, %f81, %f79;
	ld.shared.f32 	%f83, [%r7+80];
	ld.shared.f32 	%f84, [%r11+2560];
	fma.rn.f32 	%f85, %f83, %f84, %f82;
	ld.shared.f32 	%f86, [%r7+84];
	ld.shared.f32 	%f87, [%r11+2688];
	fma.rn.f32 	%f88, %f86, %f87, %f85;
	ld.shared.f32 	%f89, [%r7+88];
	ld.shared.f32 	%f90, [%r11+2816];
	fma.rn.f32 	%f91, %f89, %f90, %f88;
	ld.shared.f32 	%f92, [%r7+92];
	ld.shared.f32 	%f93, [%r11+2944];
	fma.rn.f32 	%f94, %f92, %f93, %f91;
	ld.shared.f32 	%f95, [%r7+96];
	ld.shared.f32 	%f96, [%r11+3072];
	fma.rn.f32 	%f97, %f95, %f96, %f94;
	ld.shared.f32 	%f98, [%r7+100];
	ld.shared.f32 	%f99, [%r11+3200];
	fma.rn.f32 	%f100, %f98, %f99, %f97;
	ld.shared.f32 	%f101, [%r7+104];
	ld.shared.f32 	%f102, [%r11+3328];
	fma.rn.f32 	%f103, %f101, %f102, %f100;
	ld.shared.f32 	%f104, [%r7+108];
	ld.shared.f32 	%f105, [%r11+3456];
	fma.rn.f32 	%f106, %f104, %f105, %f103;
	ld.shared.f32 	%f107, [%r7+112];
	ld.shared.f32 	%f108, [%r11+3584];
	fma.rn.f32 	%f109, %f107, %f108, %f106;
	ld.shared.f32 	%f110, [%r7+116];
	ld.shared.f32 	%f111, [%r11+3712];
	fma.rn.f32 	%f112, %f110, %f111, %f109;
	ld.shared.f32 	%f113, [%r7+120];
	ld.shared.f32 	%f114, [%r11+3840];
	fma.rn.f32 	%f115, %f113, %f114, %f112;
	ld.shared.f32 	%f116, [%r7+124];
	ld.shared.f32 	%f117, [%r11+3968];
	fma.rn.f32 	%f217, %f116, %f117, %f115;
	bra.uni 	$L__BB0_25;

}
	// .globl	_Z21calc_max_output_layerPfiiS_
.visible .entry _Z21calc_max_output_layerPfiiS_(
	.param .u64 .ptr .align 1 _Z21calc_max_output_layerPfiiS__param_0,
	.param .u32 _Z21calc_max_output_layerPfiiS__param_1,
	.param .u32 _Z21calc_max_output_layerPfiiS__param_2,
	.param .u64 .ptr .align 1 _Z21calc_max_output_layerPfiiS__param_3
)
{
	.reg .pred 	%p<5>;
	.reg .b32 	%r<17>;
	.reg .b32 	%f<4>;
	.reg .b64 	%rd<9>;

	ld.param.u64 	%rd2, [_Z21calc_max_output_layerPfiiS__param_0];
	ld.param.u32 	%r7, [_Z21calc_max_output_layerPfiiS__param_1];
	ld.param.u32 	%r6, [_Z21calc_max_output_layerPfiiS__param_2];
	ld.param.u64 	%rd3, [_Z21calc_max_output_layerPfiiS__param_3];
	mov.u32 	%r8, %tid.x;
	mov.u32 	%r9, %ctaid.x;
	shl.b32 	%r10, %r9, 5;
	add.s32 	%r1, %r10, %r8;
	mov.u32 	%r11, %tid.y;
	mov.u32 	%r12, %ctaid.y;
	shl.b32 	%r13, %r12, 5;
	add.s32 	%r2, %r13, %r11;
	setp.ge.s32 	%p1, %r2, %r7;
	setp.ge.s32 	%p2, %r1, %r6;
	or.pred  	%p3, %p1, %p2;
	@%p3 bra 	$L__BB1_3;
	cvta.to.global.u64 	%rd4, %rd2;
	cvta.to.global.u64 	%rd5, %rd3;
	mul.wide.s32 	%rd6, %r1, 4;
	add.s64 	%rd1, %rd5, %rd6;
	mad.lo.s32 	%r14, %r6, %r2, %r1;
	mul.wide.s32 	%rd7, %r14, 4;
	add.s64 	%rd8, %rd4, %rd7;
	ld.global.f32 	%f1, [%rd8];
	ld.global.u32 	%r16, [%rd1];
$L__BB1_2:
	mov.b32 	%f2, %r16;
	max.f32 	%f3, %f1, %f2;
	mov.b32 	%r15, %f3;
	atom.relaxed.global.cas.b32 	%r5, [%rd1], %r16, %r15;
	setp.ne.s32 	%p4, %r16, %r5;
	mov.u32 	%r16, %r5;
	@%p4 bra 	$L__BB1_2;
$L__BB1_3:
	ret;

}
	// .globl	_Z21calc_sum_output_layerPfiiS_S_
.visible .entry _Z21calc_sum_output_layerPfiiS_S_(
	.param .u64 .ptr .align 1 _Z21calc_sum_output_layerPfiiS_S__param_0,
	.param .u32 _Z21calc_sum_output_layerPfiiS_S__param_1,
	.param .u32 _Z21calc_sum_output_layerPfiiS_S__param_2,
	.param .u64 .ptr .align 1 _Z21calc_sum_output_layerPfiiS_S__param_3,
	.param .u64 .ptr .align 1 _Z21calc_sum_output_layerPfiiS_S__param_4
)
{
	.reg .pred 	%p<4>;
	.reg .b32 	%r<14>;
	.reg .b32 	%f<17>;
	.reg .b64 	%rd<12>;

	ld.param.u64 	%rd1, [_Z21calc_sum_output_layerPfiiS_S__param_0];
	ld.param.u32 	%r4, [_Z21calc_sum_output_layerPfiiS_S__param_1];
	ld.param.u32 	%r3, [_Z21calc_sum_output_layerPfiiS_S__param_2];
	ld.param.u64 	%rd2, [_Z21calc_sum_output_layerPfiiS_S__param_3];
	ld.param.u64 	%rd3, [_Z21calc_sum_output_layerPfiiS_S__param_4];
	mov.u32 	%r5, %tid.x;
	mov.u32 	%r6, %ctaid.x;
	shl.b32 	%r7, %r6, 5;
	add.s32 	%r1, %r7, %r5;
	mov.u32 	%r8, %tid.y;
	mov.u32 	%r9, %ctaid.y;
	shl.b32 	%r10, %r9, 5;
	add.s32 	%r2, %r10, %r8;
	setp.ge.s32 	%p1, %r2, %r4;
	setp.ge.s32 	%p2, %r1, %r3;
	or.pred  	%p3, %p1, %p2;
	@%p3 bra 	$L__BB2_2;
	cvta.to.global.u64 	%rd4, %rd1;
	cvta.to.global.u64 	%rd5, %rd2;
	cvta.to.global.u64 	%rd6, %rd3;
	mul.wide.s32 	%rd7, %r1, 4;
	add.s64 	%rd8, %rd6, %rd7;
	mad.lo.s32 	%r11, %r3, %r2, %r1;
	mul.wide.s32 	%rd9, %r11, 4;
	add.s64 	%rd10, %rd4, %rd9;
	ld.global.f32 	%f1, [%rd10];
	add.s64 	%rd11, %rd5, %rd7;
	ld.global.f32 	%f2, [%rd11];
	sub.f32 	%f3, %f1, %f2;
	fma.rn.f32 	%f4, %f3, 0f3BBB989D, 0f3F000000;
	cvt.sat.f32.f32 	%f5, %f4;
	mov.f32 	%f6, 0f4B400001;
	mov.f32 	%f7, 0f437C0000;
	fma.rm.f32 	%f8, %f5, %f7, %f6;
	add.f32 	%f9, %f8, 0fCB40007F;
	neg.f32 	%f10, %f9;
	fma.rn.f32 	%f11, %f3, 0f3FB8AA3B, %f10;
	fma.rn.f32 	%f12, %f3, 0f32A57060, %f11;
	mov.b32 	%r12, %f8;
	shl.b32 	%r13, %r12, 23;
	mov.b32 	%f13, %r13;
	ex2.approx.ftz.f32 	%f14, %f12;
	mul.f32 	%f15, %f14, %f13;
	atom.global.add.f32 	%f16, [%rd8], %f15;
$L__BB2_2:
	ret;

}
	// .globl	_Z20softmax_output_layerPfS_iiS_S_S_
.visible .entry _Z20softmax_output_layerPfS_iiS_S_S_(
	.param .u64 .ptr .align 1 _Z20softmax_output_layerPfS_iiS_S_S__param_0,
	.param .u64 .ptr .align 1 _Z20softmax_output_layerPfS_iiS_S_S__param_1,
	.param .u32 _Z20softmax_output_layerPfS_iiS_S_S__param_2,
	.param .u32 _Z20softmax_output_layerPfS_iiS_S_S__param_3,
	.param .u64 .ptr .align 1 _Z20softmax_output_layerPfS_iiS_S_S__param_4,
	.param .u64 .ptr .align 1 _Z20softmax_output_layerPfS_iiS_S_S__param_5,
	.param .u64 .ptr .align 1 _Z20softmax_output_layerPfS_iiS_S_S__param_6
)
{
	.reg .pred 	%p<7>;
	.reg .b32 	%r<19>;
	.reg .b32 	%f<39>;
	.reg .b64 	%rd<18>;

	ld.param.u64 	%rd1, [_Z20softmax_output_layerPfS_iiS_S_S__param_0];
	ld.param.u64 	%rd2, [_Z20softmax_output_layerPfS_iiS_S_S__param_1];
	ld.param.u32 	%r4, [_Z20softmax_output_layerPfS_iiS_S_S__param_2];
	ld.param.u32 	%r3, [_Z20softmax_output_layerPfS_iiS_S_S__param_3];
	ld.param.u64 	%rd3, [_Z20softmax_output_layerPfS_iiS_S_S__param_4];
	ld.param.u64 	%rd4, [_Z20softmax_output_layerPfS_iiS_S_S__param_5];
	ld.param.u64 	%rd5, [_Z20softmax_output_layerPfS_iiS_S_S__param_6];
	mov.u32 	%r5, %tid.x;
	mov.u32 	%r6, %ctaid.x;
	shl.b32 	%r7, %r6, 5;
	add.s32 	%r1, %r7, %r5;
	mov.u32 	%r8, %tid.y;
	mov.u32 	%r9, %ctaid.y;
	shl.b32 	%r10, %r9, 5;
	add.s32 	%r2, %r10, %r8;
	setp.ge.s32 	%p1, %r2, %r4;
	setp.ge.s32 	%p2, %r1, %r3;
	or.pred  	%p3, %p1, %p2;
	@%p3 bra 	$L__BB3_2;
	cvta.to.global.u64 	%rd6, %rd1;
	cvta.to.global.u64 	%rd7, %rd3;
	cvta.to.global.u64 	%rd8, %rd4;
	cvta.to.global.u64 	%rd9, %rd2;
	cvta.to.global.u64 	%rd10, %rd5;
	mad.lo.s32 	%r11, %r3, %r2, %r1;
	mul.wide.s32 	%rd11, %r11, 4;
	add.s64 	%rd12, %rd6, %rd11;
	ld.global.f32 	%f1, [%rd12];
	mul.wide.s32 	%rd13, %r1, 4;
	add.s64 	%rd14, %rd7, %rd13;
	ld.global.f32 	%f2, [%rd14];
	sub.f32 	%f3, %f1, %f2;
	add.s64 	%rd15, %rd8, %rd13;
	ld.global.f32 	%f4, [%rd15];
	setp.lt.f32 	%p4, %f4, 0f00800000;
	mul.f32 	%f5, %f4, 0f4B000000;
	selp.f32 	%f6, %f5, %f4, %p4;
	selp.f32 	%f7, 0fC1B80000, 0f00000000, %p4;
	mov.b32 	%r12, %f6;
	add.s32 	%r13, %r12, -1059760811;
	and.b32  	%r14, %r13, -8388608;
	sub.s32 	%r15, %r12, %r14;
	mov.b32 	%f8, %r15;
	cvt.rn.f32.s32 	%f9, %r14;
	fma.rn.f32 	%f10, %f9, 0f34000000, %f7;
	add.f32 	%f11, %f8, 0fBF800000;
	fma.rn.f32 	%f12, %f11, 0fBE055027, 0f3E1039F6;
	fma.rn.f32 	%f13, %f12, %f11, 0fBDF8CDCC;
	fma.rn.f32 	%f14, %f13, %f11, 0f3E0F2955;
	fma.rn.f32 	%f15, %f14, %f11, 0fBE2AD8B9;
	fma.rn.f32 	%f16, %f15, %f11, 0f3E4CED0B;
	fma.rn.f32 	%f17, %f16, %f11, 0fBE7FFF22;
	fma.rn.f32 	%f18, %f17, %f11, 0f3EAAAA78;
	fma.rn.f32 	%f19, %f18, %f11, 0fBF000000;
	mul.f32 	%f20, %f11, %f19;
	fma.rn.f32 	%f21, %f20, %f11, %f11;
	fma.rn.f32 	%f22, %f10, 0f3F317218, %f21;
	setp.gt.u32 	%p5, %r12, 2139095039;
	fma.rn.f32 	%f23, %f6, 0f7F800000, 0f7F800000;
	selp.f32 	%f24, %f23, %f22, %p5;
	setp.eq.f32 	%p6, %f6, 0f00000000;
	selp.f32 	%f25, 0fFF800000, %f24, %p6;
	sub.f32 	%f26, %f3, %f25;
	fma.rn.f32 	%f27, %f26, 0f3BBB989D, 0f3F000000;
	cvt.sat.f32.f32 	%f28, %f27;
	mov.f32 	%f29, 0f4B400001;
	mov.f32 	%f30, 0f437C0000;
	fma.rm.f32 	%f31, %f28, %f30, %f29;
	add.f32 	%f32, %f31, 0fCB40007F;
	neg.f32 	%f33, %f32;
	fma.rn.f32 	%f34, %f26, 0f3FB8AA3B, %f33;
	fma.rn.f32 	%f35, %f26, 0f32A57060, %f34;
	mov.b32 	%r16, %f31;
	shl.b32 	%r17, %r16, 23;
	mov.b32 	%f36, %r17;
	ex2.approx.ftz.f32 	%f37, %f35;
	mul.f32 	%f38, %f37, %f36;
	add.s64 	%rd16, %rd9, %rd11;
	st.global.f32 	[%rd16], %f38;
	add.s64 	%rd17, %rd10, %rd13;
	mov.b32 	%r18, 0;
	st.global.u32 	[%rd17], %r18;
$L__BB3_2:
	ret;

}
	// .globl	_Z25crossentropy_output_layerPfiiS_S_S_S_
.visible .entry _Z25crossentropy_output_layerPfiiS_S_S_S_(
	.param .u64 .ptr .align 1 _Z25crossentropy_output_layerPfiiS_S_S_S__param_0,
	.param .u32 _Z25crossentropy_output_layerPfiiS_S_S_S__param_1,
	.param .u32 _Z25crossentropy_output_layerPfiiS_S_S_S__param_2,
	.param .u64 .ptr .align 1 _Z25crossentropy_output_layerPfiiS_S_S_S__param_3,
	.param .u64 .ptr .align 1 _Z25crossentropy_output_layerPfiiS_S_S_S__param_4,
	.param .u64 .ptr .align 1 _Z25crossentropy_output_layerPfiiS_S_S_S__param_5,
	.param .u64 .ptr .align 1 _Z25crossentropy_output_layerPfiiS_S_S_S__param_6
)
{
	.reg .pred 	%p<7>;
	.reg .b32 	%r<18>;
	.reg .b32 	%f<27>;
	.reg .b64 	%rd<18>;

	ld.param.u64 	%rd1, [_Z25crossentropy_output_layerPfiiS_S_S_S__param_0];
	ld.param.u32 	%r4, [_Z25crossentropy_output_layerPfiiS_S_S_S__param_1];
	ld.param.u32 	%r3, [_Z25crossentropy_output_layerPfiiS_S_S_S__param_2];
	ld.param.u64 	%rd2, [_Z25crossentropy_output_layerPfiiS_S_S_S__param_3];
	ld.param.u64 	%rd3, [_Z25crossentropy_output_layerPfiiS_S_S_S__param_4];
	ld.param.u64 	%rd4, [_Z25crossentropy_output_layerPfiiS_S_S_S__param_5];
	ld.param.u64 	%rd5, [_Z25crossentropy_output_layerPfiiS_S_S_S__param_6];
	mov.u32 	%r5, %tid.x;
	mov.u32 	%r6, %ctaid.x;
	shl.b32 	%r7, %r6, 5;
	add.s32 	%r1, %r7, %r5;
	mov.u32 	%r8, %tid.y;
	mov.u32 	%r9, %ctaid.y;
	shl.b32 	%r10, %r9, 5;
	add.s32 	%r2, %r10, %r8;
	setp.ge.s32 	%p1, %r2, %r4;
	setp.ge.s32 	%p2, %r1, %r3;
	or.pred  	%p3, %p1, %p2;
	@%p3 bra 	$L__BB4_2;
	cvta.to.global.u64 	%rd6, %rd3;
	cvta.to.global.u64 	%rd7, %rd4;
	cvta.to.global.u64 	%rd8, %rd2;
	cvta.to.global.u64 	%rd9, %rd1;
	cvta.to.global.u64 	%rd10, %rd5;
	mul.wide.s32 	%rd11, %r1, 4;
	add.s64 	%rd12, %rd6, %rd11;
	mov.b32 	%r11, -8388608;
	st.global.u32 	[%rd12], %r11;
	add.s64 	%rd13, %rd7, %rd11;
	mov.b32 	%r12, 0;
	st.global.u32 	[%rd13], %r12;
	add.s64 	%rd14, %rd10, %rd11;
	mad.lo.s32 	%r13, %r3, %r2, %r1;
	mul.wide.s32 	%rd15, %r13, 4;
	add.s64 	%rd16, %rd8, %rd15;
	ld.global.f32 	%f1, [%rd16];
	neg.f32 	%f2, %f1;
	add.s64 	%rd17, %rd9, %rd15;
	ld.global.f32 	%f3, [%rd17];
	setp.lt.f32 	%p4, %f3, 0f00800000;
	mul.f32 	%f4, %f3, 0f4B000000;
	selp.f32 	%f5, %f4, %f3, %p4;
	selp.f32 	%f6, 0fC1B80000, 0f00000000, %p4;
	mov.b32 	%r14, %f5;
	add.s32 	%r15, %r14, -1059760811;
	and.b32  	%r16, %r15, -8388608;
	sub.s32 	%r17, %r14, %r16;
	mov.b32 	%f7, %r17;
	cvt.rn.f32.s32 	%f8, %r16;
	fma.rn.f32 	%f9, %f8, 0f34000000, %f6;
	add.f32 	%f10, %f7, 0fBF800000;
	fma.rn.f32 	%f11, %f10, 0fBE055027, 0f3E1039F6;
	fma.rn.f32 	%f12, %f11, %f10, 0fBDF8CDCC;
	fma.rn.f32 	%f13, %f12, %f10, 0f3E0F2955;
	fma.rn.f32 	%f14, %f13, %f10, 0fBE2AD8B9;
	fma.rn.f32 	%f15, %f14, %f10, 0f3E4CED0B;
	fma.rn.f32 	%f16, %f15, %f10, 0fBE7FFF22;
	fma.rn.f32 	%f17, %f16, %f10, 0f3EAAAA78;
	fma.rn.f32 	%f18, %f17, %f10, 0fBF000000;
	mul.f32 	%f19, %f10, %f18;
	fma.rn.f32 	%f20, %f19, %f10, %f10;
	fma.rn.f32 	%f21, %f9, 0f3F317218, %f20;
	setp.gt.u32 	%p5, %r14, 2139095039;
	fma.rn.f32 	%f22, %f5, 0f7F800000, 0f7F800000;
	selp.f32 	%f23, %f22, %f21, %p5;
	setp.eq.f32 	%p6, %f5, 0f00000000;
	selp.f32 	%f24, 0fFF800000, %f23, %p6;
	mul.f32 	%f25, %f24, %f2;
	atom.global.add.f32 	%f26, [%rd14], %f25;
$L__BB4_2:
	ret;

}
	// .globl	_Z21extract_single_outputPfiiS_iiS_S_
.visible .entry _Z21extract_single_outputPfiiS_iiS_S_(
	.param .u64 .ptr .align 1 _Z21extract_single_outputPfiiS_iiS_S__param_0,
	.param .u32 _Z21extract_single_outputPfiiS_iiS_S__param_1,
	.param .u32 _Z21extract_single_outputPfiiS_iiS_S__param_2,
	.param .u64 .ptr .align 1 _Z21extract_single_outputPfiiS_iiS_S__param_3,
	.param .u32 _Z21extract_single_outputPfiiS_iiS_S__param_4,
	.param .u32 _Z21extract_single_outputPfiiS_iiS_S__param_5,
	.param .u64 .ptr .align 1 _Z21extract_single_outputPfiiS_iiS_S__param_6,
	.param .u64 .ptr .align 1 _Z21extract_single_outputPfiiS_iiS_S__param_7
)
{
	.reg .pred 	%p<7>;
	.reg .b32 	%r<18>;
	.reg .b32 	%f<2>;
	.reg .b64 	%rd<13>;

	ld.param.u64 	%rd5, [_Z21extract_single_outputPfiiS_iiS_S__param_0];
	ld.param.u32 	%r4, [_Z21extract_single_outputPfiiS_iiS_S__param_1];
	ld.param.u32 	%r5, [_Z21extract_single_outputPfiiS_iiS_S__param_2];
	ld.param.u64 	%rd2, [_Z21extract_single_outputPfiiS_iiS_S__param_3];
	ld.param.u32 	%r2, [_Z21extract_single_outputPfiiS_iiS_S__param_4];
	ld.param.u32 	%r3, [_Z21extract_single_outputPfiiS_iiS_S__param_5];
	ld.param.u64 	%rd3, [_Z21extract_single_outputPfiiS_iiS_S__param_6];
	ld.param.u64 	%rd4, [_Z21extract_single_outputPfiiS_iiS_S__param_7];
	cvta.to.global.u64 	%rd1, %rd5;
	mov.u32 	%r6, %tid.x;
	mov.u32 	%r7, %ctaid.x;
	shl.b32 	%r8, %r7, 5;
	add.s32 	%r9, %r8, %r6;
	mov.u32 	%r10, %tid.y;
	mov.u32 	%r11, %ctaid.y;
	shl.b32 	%r12, %r11, 5;
	add.s32 	%r1, %r12, %r10;
	setp.ge.s32 	%p1, %r1, %r4;
	setp.ge.s32 	%p2, %r9, %r5;
	or.pred  	%p3, %p1, %p2;
	@%p3 bra 	$L__BB5_7;
	setp.ne.s32 	%p4, %r1, 0;
	@%p4 bra 	$L__BB5_6;
	mov.b32 	%r15, 1065353216;
	st.global.u32 	[%rd1], %r15;
	setp.eq.s64 	%p5, %rd3, 0;
	@%p5 bra 	$L__BB5_4;
	cvta.to.global.u64 	%rd11, %rd3;
	mov.b32 	%r16, -8388608;
	st.global.u32 	[%rd11], %r16;
$L__BB5_4:
	setp.eq.s64 	%p6, %rd4, 0;
	@%p6 bra 	$L__BB5_7;
	cvta.to.global.u64 	%rd12, %rd4;
	mov.b32 	%r17, 0;
	st.global.u32 	[%rd12], %r17;
	bra.uni 	$L__BB5_7;
$L__BB5_6:
	add.s32 	%r13, %r1, -1;
	mad.lo.s32 	%r14, %r2, %r13, %r3;
	cvta.to.global.u64 	%rd6, %rd2;
	mul.wide.s32 	%rd7, %r14, 4;
	add.s64 	%rd8, %rd6, %rd7;
	ld.global.f32 	%f1, [%rd8];
	mul.wide.u32 	%rd9, %r1, 4;
	add.s64 	%rd10, %rd1, %rd9;
	st.global.f32 	[%rd10], %f1;
$L__BB5_7:
	ret;

}
	// .globl	_Z22calc_single_output_maxPfiiS_
.visible .entry _Z22calc_single_output_maxPfiiS_(
	.param .u64 .ptr .align 1 _Z22calc_single_output_maxPfiiS__param_0,
	.param .u32 _Z22calc_single_output_maxPfiiS__param_1,
	.param .u32 _Z22calc_single_output_maxPfiiS__param_2,
	.param .u64 .ptr .align 1 _Z22calc_single_output_maxPfiiS__param_3
)
{
	.reg .pred 	%p<5>;
	.reg .b32 	%r<17>;
	.reg .b32 	%f<4>;
	.reg .b64 	%rd<7>;

	ld.param.u64 	%rd2, [_Z22calc_single_output_maxPfiiS__param_0];
	ld.param.u32 	%r7, [_Z22calc_single_output_maxPfiiS__param_1];
	ld.param.u32 	%r6, [_Z22calc_single_output_maxPfiiS__param_2];
	ld.param.u64 	%rd3, [_Z22calc_single_output_maxPfiiS__param_3];
	cvta.to.global.u64 	%rd1, %rd3;
	mov.u32 	%r8, %tid.x;
	mov.u32 	%r9, %ctaid.x;
	shl.b32 	%r10, %r9, 5;
	add.s32 	%r1, %r10, %r8;
	mov.u32 	%r11, %tid.y;
	mov.u32 	%r12, %ctaid.y;
	shl.b32 	%r13, %r12, 5;
	add.s32 	%r2, %r13, %r11;
	setp.ge.s32 	%p1, %r2, %r7;
	setp.ge.s32 	%p2, %r1, %r6;
	or.pred  	%p3, %p1, %p2;
	@%p3 bra 	$L__BB6_3;
	cvta.to.global.u64 	%rd4, %rd2;
	mad.lo.s32 	%r14, %r6, %r2, %r1;
	mul.wide.s32 	%rd5, %r14, 4;
	add.s64 	%rd6, %rd4, %rd5;
	ld.global.f32 	%f1, [%rd6];
	ld.global.u32 	%r16, [%rd1];
$L__BB6_2:
	mov.b32 	%f2, %r16;
	max.f32 	%f3, %f1, %f2;
	mov.b32 	%r15, %f3;
	atom.relaxed.global.cas.b32 	%r5, [%rd1], %r16, %r15;
	setp.ne.s32 	%p4, %r16, %r5;
	mov.u32 	%r16, %r5;
	@%p4 bra 	$L__BB6_2;
$L__BB6_3:
	ret;

}
	// .globl	_Z22calc_single_output_sumPfiiS_S_
.visible .entry _Z22calc_single_output_sumPfiiS_S_(
	.param .u64 .ptr .align 1 _Z22calc_single_output_sumPfiiS_S__param_0,
	.param .u32 _Z22calc_single_output_sumPfiiS_S__param_1,
	.param .u32 _Z22calc_single_output_sumPfiiS_S__param_2,
	.param .u64 .ptr .align 1 _Z22calc_single_output_sumPfiiS_S__param_3,
	.param .u64 .ptr .align 1 _Z22calc_single_output_sumPfiiS_S__param_4
)
{
	.reg .pred 	%p<4>;
	.reg .b32 	%r<13>;
	.reg .b32 	%f<17>;
	.reg .b64 	%rd<9>;

	ld.param.u64 	%rd1, [_Z22calc_single_output_sumPfiiS_S__param_0];
	ld.param.u32 	%r2, [_Z22calc_single_output_sumPfiiS_S__param_1];
	ld.param.u32 	%r3, [_Z22calc_single_output_sumPfiiS_S__param_2];
	ld.param.u64 	%rd2, [_Z22calc_single_output_sumPfiiS_S__param_3];
	ld.param.u64 	%rd3, [_Z22calc_single_output_sumPfiiS_S__param_4];
	mov.u32 	%r4, %tid.x;
	mov.u32 	%r5, %ctaid.x;
	shl.b32 	%r6, %r5, 5;
	add.s32 	%r7, %r6, %r4;
	mov.u32 	%r8, %tid.y;
	mov.u32 	%r9, %ctaid.y;
	shl.b32 	%r10, %r9, 5;
	add.s32 	%r1, %r10, %r8;
	setp.ge.s32 	%p1, %r1, %r2;
	setp.ge.s32 	%p2, %r7, %r3;
	or.pred  	%p3, %p1, %p2;
	@%p3 bra 	$L__BB7_2;
	cvta.to.global.u64 	%rd4, %rd1;
	cvta.to.global.u64 	%rd5, %rd2;
	cvta.to.global.u64 	%rd6, %rd3;
	mul.wide.u32 	%rd7, %r1, 4;
	add.s64 	%rd8, %rd4, %rd7;
	ld.global.f32 	%f1, [%rd8];
	ld.global.f32 	%f2, [%rd5];
	sub.f32 	%f3, %f1, %f2;
	fma.rn.f32 	%f4, %f3, 0f3BBB989D, 0f3F000000;
	cvt.sat.f32.f32 	%f5, %f4;
	mov.f32 	%f6, 0f4B400001;
	mov.f32 	%f7, 0f437C0000;
	fma.rm.f32 	%f8, %f5, %f7, %f6;
	add.f32 	%f9, %f8, 0fCB40007F;
	neg.f32 	%f10, %f9;
	fma.rn.f32 	%f11, %f3, 0f3FB8AA3B, %f10;
	fma.rn.f32 	%f12, %f3, 0f32A57060, %f11;
	mov.b32 	%r11, %f8;
	shl.b32 	%r12, %r11, 23;
	mov.b32 	%f13, %r12;
	ex2.approx.ftz.f32 	%f14, %f12;
	mul.f32 	%f15, %f14, %f13;
	atom.global.add.f32 	%f16, [%rd6], %f15;
$L__BB7_2:
	ret;

}
	// .globl	_Z21calc_softmax_jacobianPfiiS_S_S_
.visible .entry _Z21calc_softmax_jacobianPfiiS_S_S_(
	.param .u64 .ptr .align 1 _Z21calc_softmax_jacobianPfiiS_S_S__param_0,
	.param .u32 _Z21calc_softmax_jacobianPfiiS_S_S__param_1,
	.param .u32 _Z21calc_softmax_jacobianPfiiS_S_S__param_2,
	.param .u64 .ptr .align 1 _Z21calc_softmax_jacobianPfiiS_S_S__param_3,
	.param .u64 .ptr .align 1 _Z21calc_softmax_jacobianPfiiS_S_S__param_4,
	.param .u64 .ptr .align 1 _Z21calc_softmax_jacobianPfiiS_S_S__param_5
)
{
	.reg .pred 	%p<8>;
	.reg .b32 	%r<21>;
	.reg .b32 	%f<59>;
	.reg .b64 	%rd<17>;

	ld.param.u64 	%rd5, [_Z21calc_softmax_jacobianPfiiS_S_S__param_0];
	ld.param.u32 	%r4, [_Z21calc_softmax_jacobianPfiiS_S_S__param_1];
	ld.param.u32 	%r3, [_Z21calc_softmax_jacobianPfiiS_S_S__param_2];
	ld.param.u64 	%rd6, [_Z21calc_softmax_jacobianPfiiS_S_S__param_3];
	ld.param.u64 	%rd3, [_Z21calc_softmax_jacobianPfiiS_S_S__param_4];
	ld.param.u64 	%rd4, [_Z21calc_softmax_jacobianPfiiS_S_S__param_5];
	cvta.to.global.u64 	%rd1, %rd5;
	cvta.to.global.u64 	%rd2, %rd6;
	mov.u32 	%r5, %tid.x;
	mov.u32 	%r6, %ctaid.x;
	shl.b32 	%r7, %r6, 5;
	add.s32 	%r1, %r7, %r5;
	mov.u32 	%r8, %tid.y;
	mov.u32 	%r9, %ctaid.y;
	shl.b32 	%r10, %r9, 5;
	add.s32 	%r2, %r10, %r8;
	setp.ge.s32 	%p1, %r2, %r4;
	setp.ge.s32 	%p2, %r1, %r3;
	or.pred  	%p3, %p1, %p2;
	@%p3 bra 	$L__BB8_4;
	cvta.to.global.u64 	%rd7, %rd3;
	cvta.to.global.u64 	%rd8, %rd4;
	mul.wide.u32 	%rd9, %r2, 4;
	add.s64 	%rd10, %rd2, %rd9;
	ld.global.f32 	%f4, [%rd10];
	ld.global.f32 	%f1, [%rd7];
	sub.f32 	%f5, %f4, %f1;
	ld.global.f32 	%f6, [%rd8];
	setp.lt.f32 	%p4, %f6, 0f00800000;
	mul.f32 	%f7, %f6, 0f4B000000;
	selp.f32 	%f8, %f7, %f6, %p4;
	selp.f32 	%f9, 0fC1B80000, 0f00000000, %p4;
	mov.b32 	%r11, %f8;
	add.s32 	%r12, %r11, -1059760811;
	and.b32  	%r13, %r12, -8388608;
	sub.s32 	%r14, %r11, %r13;
	mov.b32 	%f10, %r14;
	cvt.rn.f32.s32 	%f11, %r13;
	fma.rn.f32 	%f12, %f11, 0f34000000, %f9;
	add.f32 	%f13, %f10, 0fBF800000;
	fma.rn.f32 	%f14, %f13, 0fBE055027, 0f3E1039F6;
	fma.rn.f32 	%f15, %f14, %f13, 0fBDF8CDCC;
	fma.rn.f32 	%f16, %f15, %f13, 0f3E0F2955;
	fma.rn.f32 	%f17, %f16, %f13, 0fBE2AD8B9;
	fma.rn.f32 	%f18, %f17, %f13, 0f3E4CED0B;
	fma.rn.f32 	%f19, %f18, %f13, 0fBE7FFF22;
	fma.rn.f32 	%f20, %f19, %f13, 0f3EAAAA78;
	fma.rn.f32 	%f21, %f20, %f13, 0fBF000000;
	mul.f32 	%f22, %f13, %f21;
	fma.rn.f32 	%f23, %f22, %f13, %f13;
	fma.rn.f32 	%f24, %f12, 0f3F317218, %f23;
	setp.gt.u32 	%p5, %r11, 2139095039;
	fma.rn.f32 	%f25, %f8, 0f7F800000, 0f7F800000;
	selp.f32 	%f26, %f25, %f24, %p5;
	setp.eq.f32 	%p6, %f8, 0f00000000;
	selp.f32 	%f2, 0fFF800000, %f26, %p6;
	sub.f32 	%f27, %f5, %f2;
	fma.rn.f32 	%f28, %f27, 0f3BBB989D, 0f3F000000;
	cvt.sat.f32.f32 	%f29, %f28;
	mov.f32 	%f30, 0f4B400001;
	mov.f32 	%f31, 0f437C0000;
	fma.rm.f32 	%f32, %f29, %f31, %f30;
	add.f32 	%f33, %f32, 0fCB40007F;
	neg.f32 	%f34, %f33;
	fma.rn.f32 	%f35, %f27, 0f3FB8AA3B, %f34;
	fma.rn.f32 	%f36, %f27, 0f32A57060, %f35;
	mov.b32 	%r15, %f32;
	shl.b32 	%r16, %r15, 23;
	mov.b32 	%f37, %r16;
	ex2.approx.ftz.f32 	%f38, %f36;
	mul.f32 	%f3, %f38, %f37;
	setp.ne.s32 	%p7, %r2, %r1;
	@%p7 bra 	$L__BB8_3;
	mov.f32 	%f56, 0f3F800000;
	sub.f32 	%f57, %f56, %f3;
	mul.f32 	%f58, %f3, %f57;
	mad.lo.s32 	%r20, %r3, %r1, %r1;
	mul.wide.s32 	%rd15, %r20, 4;
	add.s64 	%rd16, %rd1, %rd15;
	st.global.f32 	[%rd16], %f58;
	bra.uni 	$L__BB8_4;
$L__BB8_3:
	mul.wide.s32 	%rd11, %r1, 4;
	add.s64 	%rd12, %rd2, %rd11;
	ld.global.f32 	%f39, [%rd12];
	sub.f32 	%f40, %f39, %f1;
	sub.f32 	%f41, %f40, %f2;
	fma.rn.f32 	%f42, %f41, 0f3BBB989D, 0f3F000000;
	cvt.sat.f32.f32 	%f43, %f42;
	mov.f32 	%f44, 0f4B400001;
	mov.f32 	%f45, 0f437C0000;
	fma.rm.f32 	%f46, %f43, %f45, %f44;
	add.f32 	%f47, %f46, 0fCB40007F;
	neg.f32 	%f48, %f47;
	fma.rn.f32 	%f49, %f41, 0f3FB8AA3B, %f48;
	fma.rn.f32 	%f50, %f41, 0f32A57060, %f49;
	mov.b32 	%r17, %f46;
	shl.b32 	%r18, %r17, 23;
	mov.b32 	%f51, %r18;
	ex2.approx.ftz.f32 	%f52, %f50;
	mul.f32 	%f53, %f52, %f51;
	neg.f32 	%f54, %f3;
	mul.f32 	%f55, %f53, %f54;
	mad.lo.s32 	%r19, %r3, %r2, %r1;
	mul.wide.s32 	%rd13, %r19, 4;
	add.s64 	%rd14, %rd1, %rd13;
	st.global.f32 	[%rd14], %f55;
$L__BB8_4:
	ret;

}
	// .globl	_Z24calc_relu_derivative_gpuPfiiS_
.visible .entry _Z24calc_relu_derivative_gpuPfiiS_(
	.param .u64 .ptr .align 1 _Z24calc_relu_derivative_gpuPfiiS__param_0,
	.param .u32 _Z24calc_relu_derivative_gpuPfiiS__param_1,
	.param .u32 _Z24calc_relu_derivative_gpuPfiiS__param_2,
	.param .u64 .ptr .align 1 _Z24calc_relu_derivative_gpuPfiiS__param_3
)
{
	.reg .pred 	%p<5>;
	.reg .b32 	%r<11>;
	.reg .b32 	%f<3>;
	.reg .b64 	%rd<8>;

	ld.param.u64 	%rd1, [_Z24calc_relu_derivative_gpuPfiiS__param_0];
	ld.param.u32 	%r2, [_Z24calc_relu_derivative_gpuPfiiS__param_1];
	ld.param.u32 	%r3, [_Z24calc_relu_derivative_gpuPfiiS__param_2];
	ld.param.u64 	%rd2, [_Z24calc_relu_derivative_gpuPfiiS__param_3];
	mov.u32 	%r4, %tid.x;
	mov.u32 	%r5, %ctaid.x;
	shl.b32 	%r6, %r5, 5;
	add.s32 	%r7, %r6, %r4;
	mov.u32 	%r8, %tid.y;
	mov.u32 	%r9, %ctaid.y;
	shl.b32 	%r10, %r9, 5;
	add.s32 	%r1, %r10, %r8;
	setp.ge.s32 	%p1, %r1, %r2;
	setp.ge.s32 	%p2, %r7, %r3;
	or.pred  	%p3, %p1, %p2;
	@%p3 bra 	$L__BB9_2;
	cvta.to.global.u64 	%rd3, %rd2;
	cvta.to.global.u64 	%rd4, %rd1;
	mul.wide.u32 	%rd5, %r1, 4;
	add.s64 	%rd6, %rd3, %rd5;
	ld.global.f32 	%f1, [%rd6];
	setp.gt.f32 	%p4, %f1, 0f00000000;
	selp.f32 	%f2, 0f3F800000, 0f00000000, %p4;
	add.s64 	%rd7, %rd4, %rd5;
	st.global.f32 	[%rd7], %f2;
$L__BB9_2:
	ret;

}
	// .globl	_Z17update_deltas_gpuPfS_iiS_iif
.visible .entry _Z17update_deltas_gpuPfS_iiS_iif(
	.param .u64 .ptr .align 1 _Z17update_deltas_gpuPfS_iiS_iif_param_0,
	.param .u64 .ptr .align 1 _Z17update_deltas_gpuPfS_iiS_iif_param_1,
	.param .u32 _Z17update_deltas_gpuPfS_iiS_iif_param_2,
	.param .u32 _Z17update_deltas_gpuPfS_iiS_iif_param_3,
	.param .u64 .ptr .align 1 _Z17update_deltas_gpuPfS_iiS_iif_param_4,
	.param .u32 _Z17update_deltas_gpuPfS_iiS_iif_param_5,
	.param .u32 _Z17update_deltas_gpuPfS_iiS_iif_param_6,
	.param .f32 _Z17update_deltas_gpuPfS_iiS_iif_param_7
)
{
	.reg .pred 	%p<5>;
	.reg .b32 	%r<16>;
	.reg .b32 	%f<10>;
	.reg .b64 	%rd<13>;

	ld.param.u64 	%rd1, [_Z17update_deltas_gpuPfS_iiS_iif_param_0];
	ld.param.u64 	%rd2, [_Z17update_deltas_gpuPfS_iiS_iif_param_1];
	ld.param.u32 	%r6, [_Z17update_deltas_gpuPfS_iiS_iif_param_2];
	ld.param.u32 	%r7, [_Z17update_deltas_gpuPfS_iiS_iif_param_3];
	ld.param.u64 	%rd3, [_Z17update_deltas_gpuPfS_iiS_iif_param_4];
	ld.param.u32 	%r4, [_Z17update_deltas_gpuPfS_iiS_iif_param_5];
	ld.param.u32 	%r5, [_Z17update_deltas_gpuPfS_iiS_iif_param_6];
	ld.param.f32 	%f3, [_Z17update_deltas_gpuPfS_iiS_iif_param_7];
	mov.u32 	%r8, %tid.x;
	mov.u32 	%r9, %ctaid.x;
	shl.b32 	%r10, %r9, 5;
	add.s32 	%r1, %r10, %r8;
	mov.u32 	%r11, %tid.y;
	mov.u32 	%r12, %ctaid.y;
	shl.b32 	%r13, %r12, 5;
	add.s32 	%r2, %r13, %r11;
	add.s32 	%r14, %r1, -1;
	mad.lo.s32 	%r3, %r7, %r14, %r6;
	setp.eq.s32 	%p1, %r1, 0;
	mov.f32 	%f9, 0f3F800000;
	@%p1 bra 	$L__BB10_2;
	cvta.to.global.u64 	%rd4, %rd2;
	mul.wide.s32 	%rd5, %r3, 4;
	add.s64 	%rd6, %rd4, %rd5;
	ld.global.f32 	%f9, [%rd6];
$L__BB10_2:
	setp.ge.s32 	%p2, %r2, %r4;
	setp.ge.s32 	%p3, %r1, %r5;
	or.pred  	%p4, %p2, %p3;
	@%p4 bra 	$L__BB10_4;
	mad.lo.s32 	%r15, %r5, %r2, %r1;
	cvta.to.global.u64 	%rd7, %rd3;
	mul.wide.s32 	%rd8, %r15, 4;
	add.s64 	%rd9, %rd7, %rd8;
	cvta.to.global.u64 	%rd10, %rd1;
	mul.wide.u32 	%rd11, %r2, 4;
	add.s64 	%rd12, %rd10, %rd11;
	ld.global.f32 	%f5, [%rd12];
	mul.f32 	%f6, %f3, %f5;
	mul.f32 	%f7, %f9, %f6;
	atom.global.add.f32 	%f8, [%rd9], %f7;
$L__BB10_4:
	ret;

}
	// .globl	_Z21update_weights_biasesPfS_fii
.visible .entry _Z21update_weights_biasesPfS_fii(
	.param .u64 .ptr .align 1 _Z21update_weights_biasesPfS_fii_param_0,
	.param .u64 .ptr .align 1 _Z21update_weights_biasesPfS_fii_param_1,
	.param .f32 _Z21update_weights_biasesPfS_fii_param_2,
	.param .u32 _Z21update_weights_biasesPfS_fii_param_3,
	.param .u32 _Z21update_weights_biasesPfS_fii_param_4
)
{
	.reg .pred 	%p<4>;
	.reg .b32 	%r<13>;
	.reg .b32 	%f<6>;
	.reg .b64 	%rd<8>;

	ld.param.u64 	%rd1, [_Z21update_weights_biasesPfS_fii_param_0];
	ld.param.u64 	%rd2, [_Z21update_weights_biasesPfS_fii_param_1];
	ld.param.f32 	%f1, [_Z21update_weights_biasesPfS_fii_param_2];
	ld.param.u32 	%r4, [_Z21update_weights_biasesPfS_fii_param_3];
	ld.param.u32 	%r3, [_Z21update_weights_biasesPfS_fii_param_4];
	mov.u32 	%r5, %tid.x;
	mov.u32 	%r6, %ctaid.x;
	shl.b32 	%r7, %r6, 5;
	add.s32 	%r1, %r7, %r5;
	mov.u32 	%r8, %tid.y;
	mov.u32 	%r9, %ctaid.y;
	shl.b32 	%r10, %r9, 5;
	add.s32 	%r2, %r10, %r8;
	setp.ge.s32 	%p1, %r2, %r4;
	setp.ge.s32 	%p2, %r1, %r3;
	or.pred  	%p3, %p1, %p2;
	@%p3 bra 	$L__BB11_2;
	cvta.to.global.u64 	%rd3, %rd2;
	cvta.to.global.u64 	%rd4, %rd1;
	mad.lo.s32 	%r11, %r3, %r2, %r1;
	mul.wide.s32 	%rd5, %r11, 4;
	add.s64 	%rd6, %rd3, %rd5;
	ld.global.f32 	%f2, [%rd6];
	div.rn.f32 	%f3, %f2, %f1;
	add.s64 	%rd7, %rd4, %rd5;
	ld.global.f32 	%f4, [%rd7];
	sub.f32 	%f5, %f4, %f3;
	st.global.f32 	[%rd7], %f5;
	mov.b32 	%r12, 0;
	st.global.u32 	[%rd6], %r12;
$L__BB11_2:
	ret;

}
	// .globl	_Z24calc_xentropy_derivativePfiiS_S_
.visible .entry _Z24calc_xentropy_derivativePfiiS_S_(
	.param .u64 .ptr .align 1 _Z24calc_xentropy_derivativePfiiS_S__param_0,
	.param .u32 _Z24calc_xentropy_derivativePfiiS_S__param_1,
	.param .u32 _Z24calc_xentropy_derivativePfiiS_S__param_2,
	.param .u64 .ptr .align 1 _Z24calc_xentropy_derivativePfiiS_S__param_3,
	.param .u64 .ptr .align 1 _Z24calc_xentropy_derivativePfiiS_S__param_4
)
{
	.reg .pred 	%p<4>;
	.reg .b32 	%r<12>;
	.reg .b32 	%f<4>;
	.reg .b64 	%rd<11>;

	ld.param.u64 	%rd1, [_Z24calc_xentropy_derivativePfiiS_S__param_0];
	ld.param.u32 	%r4, [_Z24calc_xentropy_derivativePfiiS_S__param_1];
	ld.param.u32 	%r3, [_Z24calc_xentropy_derivativePfiiS_S__param_2];
	ld.param.u64 	%rd2, [_Z24calc_xentropy_derivativePfiiS_S__param_3];
	ld.param.u64 	%rd3, [_Z24calc_xentropy_derivativePfiiS_S__param_4];
	mov.u32 	%r5, %tid.x;
	mov.u32 	%r6, %ctaid.x;
	shl.b32 	%r7, %r6, 5;
	add.s32 	%r1, %r7, %r5;
	mov.u32 	%r8, %tid.y;
	mov.u32 	%r9, %ctaid.y;
	shl.b32 	%r10, %r9, 5;
	add.s32 	%r2, %r10, %r8;
	setp.ge.s32 	%p1, %r2, %r4;
	setp.ge.s32 	%p2, %r1, %r3;
	or.pred  	%p3, %p1, %p2;
	@%p3 bra 	$L__BB12_2;
	cvta.to.global.u64 	%rd4, %rd1;
	cvta.to.global.u64 	%rd5, %rd2;
	cvta.to.global.u64 	%rd6, %rd3;
	mad.lo.s32 	%r11, %r3, %r2, %r1;
	mul.wide.s32 	%rd7, %r11, 4;
	add.s64 	%rd8, %rd4, %rd7;
	ld.global.f32 	%f1, [%rd8];
	add.s64 	%rd9, %rd5, %rd7;
	ld.global.f32 	%f2, [%rd9];
	sub.f32 	%f3, %f1, %f2;
	add.s64 	%rd10, %rd6, %rd7;
	st.global.f32 	[%rd10], %f3;
$L__BB12_2:
	ret;

}


// ===== COMPILED SASS (sm_100) =====

	.target	sm_100

	.elftype	@"ET_EXEC"


//--------------------- .note.nv.tkinfo           --------------------------
	.section	.note.nv.tkinfo,"",@"SHT_NOTE"
	.sectionflags	@"SHF_NOTE_NV_TKINFO"
	.tkinfo
        /*0018*/ 	.word	0x00000002
        /*0030*/ 	.string	""
        /*0030*/ 	.string	"ptxas"
        /*0030*/ 	.string	"Cuda compilation tools, release 13.0, V13.0.88"
        /*0030*/ 	.string	"Build cuda_13.0.r13.0/compiler.36424714_0"
        /*0030*/ 	.string	"-arch sm_100 -m 64 "



//--------------------- .note.nv.cuinfo           --------------------------
	.section	.note.nv.cuinfo,"",@"SHT_NOTE"
	.sectionflags	@"SHF_NOTE_NV_CUINFO"
        /*0018*/ 	.short	0x0002
        /*001a*/ 	.short	0x0064
        /*001c*/ 	.short	0x0082
	.zero		2


//--------------------- .nv.info                  --------------------------
	.section	.nv.info,"",@"SHT_CUDA_INFO"
	.align	4


	//----- nvinfo : EIATTR_REGCOUNT
	.align		4
        /*0000*/ 	.byte	0x04, 0x2f
        /*0002*/ 	.short	(.L_1 - .L_0)
	.align		4
.L_0:
        /*0004*/ 	.word	index@(_Z22blocked_gpu_matrixmultPfS_S_S_iiib)
        /*0008*/ 	.word	0x00000020


	//----- nvinfo : EIATTR_FRAME_SIZE
	.align		4
.L_1:
        /*000c*/ 	.byte	0x04, 0x11
        /*000e*/ 	.short	(.L_3 - .L_2)
	.align		4
.L_2:
        /*0010*/ 	.word	index@(_Z22blocked_gpu_matrixmultPfS_S_S_iiib)
        /*0014*/ 	.word	0x00000000


	//----- nvinfo : EIATTR_REGCOUNT
	.align		4
.L_3:
        /*0018*/ 	.byte	0x04, 0x2f
        /*001a*/ 	.short	(.L_5 - .L_4)
	.align		4
.L_4:
        /*001c*/ 	.word	index@(_Z21calc_max_output_layerPfiiS_)
        /*0020*/ 	.word	0x0000000c


	//----- nvinfo : EIATTR_FRAME_SIZE
	.align		4
.L_5:
        /*0024*/ 	.byte	0x04, 0x11
        /*0026*/ 	.short	(.L_7 - .L_6)
	.align		4
.L_6:
        /*0028*/ 	.word	index@(_Z21calc_max_output_layerPfiiS_)
        /*002c*/ 	.word	0x00000000


	//----- nvinfo : EIATTR_REGCOUNT
	.align		4
.L_7:
        /*0030*/ 	.byte	0x04, 0x2f
        /*0032*/ 	.short	(.L_9 - .L_8)
	.align		4
.L_8:
        /*0034*/ 	.word	index@(_Z21calc_sum_output_layerPfiiS_S_)
        /*0038*/ 	.word	0x0000000e


	//----- nvinfo : EIATTR_FRAME_SIZE
	.align		4
.L_9:
        /*003c*/ 	.byte	0x04, 0x11
        /*003e*/ 	.short	(.L_11 - .L_10)
	.align		4
.L_10:
        /*0040*/ 	.word	index@(_Z21calc_sum_output_layerPfiiS_S_)
        /*0044*/ 	.word	0x00000000


	//----- nvinfo : EIATTR_REGCOUNT
	.align		4
.L_11:
        /*0048*/ 	.byte	0x04, 0x2f
        /*004a*/ 	.short	(.L_13 - .L_12)
	.align		4
.L_12:
        /*004c*/ 	.word	index@(_Z20softmax_output_layerPfS_iiS_S_S_)
        /*0050*/ 	.word	0x0000000e


	//----- nvinfo : EIATTR_FRAME_SIZE
	.align		4
.L_13:
        /*0054*/ 	.byte	0x04, 0x11
        /*0056*/ 	.short	(.L_15 - .L_14)
	.align		4
.L_14:
        /*0058*/ 	.word	index@(_Z20softmax_output_layerPfS_iiS_S_S_)
        /*005c*/ 	.word	0x00000000


	//----- nvinfo : EIATTR_REGCOUNT
	.align		4
.L_15:
        /*0060*/ 	.byte	0x04, 0x2f
        /*0062*/ 	.short	(.L_17 - .L_16)
	.align		4
.L_16:
        /*0064*/ 	.word	index@(_Z25crossentropy_output_layerPfiiS_S_S_S_)
        /*0068*/ 	.word	0x00000012


	//----- nvinfo : EIATTR_FRAME_SIZE
	.align		4
.L_17:
        /*006c*/ 	.byte	0x04, 0x11
        /*006e*/ 	.short	(.L_19 - .L_18)
	.align		4
.L_18:
        /*0070*/ 	.word	index@(_Z25crossentropy_output_layerPfiiS_S_S_S_)
        /*0074*/ 	.word	0x00000000


	//----- nvinfo : EIATTR_REGCOUNT
	.align		4
.L_19:
        /*0078*/ 	.byte	0x04, 0x2f
        /*007a*/ 	.short	(.L_21 - .L_20)
	.align		4
.L_20:
        /*007c*/ 	.word	index@(_Z21extract_single_outputPfiiS_iiS_S_)
        /*0080*/ 	.word	0x0000000c


	//----- nvinfo : EIATTR_FRAME_SIZE
	.align		4
.L_21:
        /*0084*/ 	.byte	0x04, 0x11
        /*0086*/ 	.short	(.L_23 - .L_22)
	.align		4
.L_22:
        /*0088*/ 	.word	index@(_Z21extract_single_outputPfiiS_iiS_S_)
        /*008c*/ 	.word	0x00000000


	//----- nvinfo : EIATTR_REGCOUNT
	.align		4
.L_23:
        /*0090*/ 	.byte	0x04, 0x2f
        /*0092*/ 	.short	(.L_25 - .L_24)
	.align		4
.L_24:
        /*0094*/ 	.word	index@(_Z22calc_single_output_maxPfiiS_)
        /*0098*/ 	.word	0x0000000a


	//----- nvinfo : EIATTR_FRAME_SIZE
	.align		4
.L_25:
        /*009c*/ 	.byte	0x04, 0x11
        /*009e*/ 	.short	(.L_27 - .L_26)
	.align		4
.L_26:
        /*00a0*/ 	.word	index@(_Z22calc_single_output_maxPfiiS_)
        /*00a4*/ 	.word	0x00000000


	//----- nvinfo : EIATTR_REGCOUNT
	.align		4
.L_27:
        /*00a8*/ 	.byte	0x04, 0x2f
        /*00aa*/ 	.short	(.L_29 - .L_28)
	.align		4
.L_28:
        /*00ac*/ 	.word	index@(_Z22calc_single_output_sumPfiiS_S_)
        /*00b0*/ 	.word	0x0000000c


	//----- nvinfo : EIATTR_FRAME_SIZE
	.align		4
.L_29:
        /*00b4*/ 	.byte	0x04, 0x11
        /*00b6*/ 	.short	(.L_31 - .L_30)
	.align		4
.L_30:
        /*00b8*/ 	.word	index@(_Z22calc_single_output_sumPfiiS_S_)
        /*00bc*/ 	.word	0x00000000


	//----- nvinfo : EIATTR_REGCOUNT
	.align		4
.L_31:
        /*00c0*/ 	.byte	0x04, 0x2f
        /*00c2*/ 	.short	(.L_33 - .L_32)
	.align		4
.L_32:
        /*00c4*/ 	.word	index@(_Z21calc_softmax_jacobianPfiiS_S_S_)
        /*00c8*/ 	.word	0x00000012


	//----- nvinfo : EIATTR_FRAME_SIZE
	.align		4
.L_33:
        /*00cc*/ 	.byte	0x04, 0x11
        /*00ce*/ 	.short	(.L_35 - .L_34)
	.align		4
.L_34:
        /*00d0*/ 	.word	index@(_Z21calc_softmax_jacobianPfiiS_S_S_)
        /*00d4*/ 	.word	0x00000000


	//----- nvinfo : EIATTR_REGCOUNT
	.align		4
.L_35:
        /*00d8*/ 	.byte	0x04, 0x2f
        /*00da*/ 	.short	(.L_37 - .L_36)
	.align		4
.L_36:
        /*00dc*/ 	.word	index@(_Z24calc_relu_derivative_gpuPfiiS_)
        /*00e0*/ 	.word	0x0000000a


	//----- nvinfo : EIATTR_FRAME_SIZE
	.align		4
.L_37:
        /*00e4*/ 	.byte	0x04, 0x11
        /*00e6*/ 	.short	(.L_39 - .L_38)
	.align		4
.L_38:
        /*00e8*/ 	.word	index@(_Z24calc_relu_derivative_gpuPfiiS_)
        /*00ec*/ 	.word	0x00000000


	//----- nvinfo : EIATTR_REGCOUNT
	.align		4
.L_39:
        /*00f0*/ 	.byte	0x04, 0x2f
        /*00f2*/ 	.short	(.L_41 - .L_40)
	.align		4
.L_40:
        /*00f4*/ 	.word	index@(_Z17update_deltas_gpuPfS_iiS_iif)
        /*00f8*/ 	.word	0x0000000c


	//----- nvinfo : EIATTR_FRAME_SIZE
	.align		4
.L_41:
        /*00fc*/ 	.byte	0x04, 0x11
        /*00fe*/ 	.short	(.L_43 - .L_42)
	.align		4
.L_42:
        /*0100*/ 	.word	index@(_Z17update_deltas_gpuPfS_iiS_iif)
        /*0104*/ 	.word	0x00000000


	//----- nvinfo : EIATTR_REGCOUNT
	.align		4
.L_43:
        /*0108*/ 	.byte	0x04, 0x2f
        /*010a*/ 	.short	(.L_45 - .L_44)
	.align		4
.L_44:
        /*010c*/ 	.word	index@(_Z21update_weights_biasesPfS_fii)
        /*0110*/ 	.word	0x00000012


	//----- nvinfo : EIATTR_FRAME_SIZE
	.align		4
.L_45:
        /*0114*/ 	.byte	0x04, 0x11
        /*0116*/ 	.short	(.L_47 - .L_46)
	.align		4
.L_46:
        /*0118*/ 	.word	index@($__internal_0_$__cuda_sm3x_div_rn_noftz_f32_slowpath)
        /*011c*/ 	.word	0x00000000


	//----- nvinfo : EIATTR_FRAME_SIZE
	.align		4
.L_47:
        /*0120*/ 	.byte	0x04, 0x11
        /*0122*/ 	.short	(.L_49 - .L_48)
	.align		4
.L_48:
        /*0124*/ 	.word	index@(_Z21update_weights_biasesPfS_fii)
        /*0128*/ 	.word	0x00000000


	//----- nvinfo : EIATTR_REGCOUNT
	.align		4
.L_49:
        /*012c*/ 	.byte	0x04, 0x2f
        /*012e*/ 	.short	(.L_51 - .L_50)
	.align		4
.L_50:
        /*0130*/ 	.word	index@(_Z24calc_xentropy_derivativePfiiS_S_)
        /*0134*/ 	.word	0x0000000c


	//----- nvinfo : EIATTR_FRAME_SIZE
	.align		4
.L_51:
        /*0138*/ 	.byte	0x04, 0x11
        /*013a*/ 	.short	(.L_53 - .L_52)
	.align		4
.L_52:
        /*013c*/ 	.word	index@(_Z24calc_xentropy_derivativePfiiS_S_)
        /*0140*/ 	.word	0x00000000


	//----- nvinfo : EIATTR_MIN_STACK_SIZE
	.align		4
.L_53:
        /*0144*/ 	.byte	0x04, 0x12
        /*0146*/ 	.short	(.L_55 - .L_54)
	.align		4
.L_54:
        /*0148*/ 	.word	index@(_Z24calc_xentropy_derivativePfiiS_S_)
        /*014c*/ 	.word	0x00000000


	//----- nvinfo : EIATTR_MIN_STACK_SIZE
	.align		4
.L_55:
        /*0150*/ 	.byte	0x04, 0x12
        /*0152*/ 	.short	(.L_57 - .L_56)
	.align		4
.L_56:
        /*0154*/ 	.word	index@(_Z21update_weights_biasesPfS_fii)
        /*0158*/ 	.word	0x00000000


	//----- nvinfo : EIATTR_MIN_STACK_SIZE
	.align		4
.L_57:
        /*015c*/ 	.byte	0x04, 0x12
        /*015e*/ 	.short	(.L_59 - .L_58)
	.align		4
.L_58:
        /*0160*/ 	.word	index@(_Z17update_deltas_gpuPfS_iiS_iif)
        /*0164*/ 	.word	0x00000000


	//----- nvinfo : EIATTR_MIN_STACK_SIZE
	.align		4
.L_59:
        /*0168*/ 	.byte	0x04, 0x12
        /*016a*/ 	.short	(.L_61 - .L_60)
	.align		4
.L_60:
        /*016c*/ 	.word	index@(_Z24calc_relu_derivative_gpuPfiiS_)
        /*0170*/ 	.word	0x00000000


	//----- nvinfo : EIATTR_MIN_STACK_SIZE
	.align		4
.L_61:
        /*0174*/ 	.byte	0x04, 0x12
        /*0176*/ 	.short	(.L_63 - .L_62)
	.align		4
.L_62:
        /*0178*/ 	.word	index@(_Z21calc_softmax_jacobianPfiiS_S_S_)
        /*017c*/ 	.word	0x00000000


	//----- nvinfo : EIATTR_MIN_STACK_SIZE
	.align		4
.L_63:
        /*0180*/ 	.byte	0x04, 0x12
        /*0182*/ 	.short	(.L_65 - .L_64)
	.align		4
.L_64:
        /*0184*/ 	.word	index@(_Z22calc_single_output_sumPfiiS_S_)
        /*0188*/ 	.word	0x00000000


	//----- nvinfo : EIATTR_MIN_STACK_SIZE
	.align		4
.L_65:
        /*018c*/ 	.byte	0x04, 0x12
        /*018e*/ 	.short	(.L_67 - .L_66)
	.align		4
.L_66:
        /*0190*/ 	.word	index@(_Z22calc_single_output_maxPfiiS_)
        /*0194*/ 	.word	0x00000000


	//----- nvinfo : EIATTR_MIN_STACK_SIZE
	.align		4
.L_67:
        /*0198*/ 	.byte	0x04, 0x12
        /*019a*/ 	.short	(.L_69 - .L_68)
	.align		4
.L_68:
        /*019c*/ 	.word	index@(_Z21extract_single_outputPfiiS_iiS_S_)
        /*01a0*/ 	.word	0x00000000


	//----- nvinfo : EIATTR_MIN_STACK_SIZE
	.align		4
.L_69:
        /*01a4*/ 	.byte	0x04, 0x12
        /*01a6*/ 	.short	(.L_71 - .L_70)
	.align		4
.L_70:
        /*01a8*/ 	.word	index@(_Z25crossentropy_output_layerPfiiS_S_S_S_)
        /*01ac*/ 	.word	0x00000000


	//----- nvinfo : EIATTR_MIN_STACK_SIZE
	.align		4
.L_71:
        /*01b0*/ 	.byte	0x04, 0x12
        /*01b2*/ 	.short	(.L_73 - .L_72)
	.align		4
.L_72:
        /*01b4*/ 	.word	index@(_Z20softmax_output_layerPfS_iiS_S_S_)
        /*01b8*/ 	.word	0x00000000


	//----- nvinfo : EIATTR_MIN_STACK_SIZE
	.align		4
.L_73:
        /*01bc*/ 	.byte	0x04, 0x12
        /*01be*/ 	.short	(.L_75 - .L_74)
	.align		4
.L_74:
        /*01c0*/ 	.word	index@(_Z21calc_sum_output_layerPfiiS_S_)
        /*01c4*/ 	.word	0x00000000


	//----- nvinfo : EIATTR_MIN_STACK_SIZE
	.align		4
.L_75:
        /*01c8*/ 	.byte	0x04, 0x12
        /*01ca*/ 	.short	(.L_77 - .L_76)
	.align		4
.L_76:
        /*01cc*/ 	.word	index@(_Z21calc_max_output_layerPfiiS_)
        /*01d0*/ 	.word	0x00000000


	//----- nvinfo : EIATTR_MIN_STACK_SIZE
	.align		4
.L_77:
        /*01d4*/ 	.byte	0x04, 0x12
        /*01d6*/ 	.short	(.L_79 - .L_78)
	.align		4
.L_78:
        /*01d8*/ 	.word	index@(_Z22blocked_gpu_matrixmultPfS_S_S_iiib)
        /*01dc*/ 	.word	0x00000000
.L_79:


//--------------------- .nv.compat                --------------------------
	.section	.nv.compat,"",@"SHT_CUDA_COMPAT_INFO"
	.align	4
        /*0000*/ 	.byte	0x02, 0x09, 0x00, 0x00, 0x02, 0x02, 0x01, 0x00, 0x02, 0x05, 0x05, 0x00, 0x03, 0x07, 0x01, 0x01
        /*0010*/ 	.byte	0x02, 0x03, 0x00, 0x00, 0x02, 0x06, 0x01, 0x00, 0x04, 0x0b, 0x08, 0x00, 0x01, 0x00, 0x00, 0x00
        /*0020*/ 	.byte	0x00, 0x00, 0x00, 0x00


//--------------------- .nv.info._Z24calc_xentropy_derivativePfiiS_S_ --------------------------
	.section	.nv.info._Z24calc_xentropy_derivativePfiiS_S_,"",@"SHT_CUDA_INFO"
	.sectionflags	@""
	.align	4


	//----- nvinfo : EIATTR_CUDA_API_VERSION
	.align		4
        /*0000*/ 	.byte	0x04, 0x37
        /*0002*/ 	.short	(.L_81 - .L_80)
.L_80:
        /*0004*/ 	.word	0x00000082


	//----- nvinfo : EIATTR_KPARAM_INFO
	.align		4
.L_81:
        /*0008*/ 	.byte	0x04, 0x17
        /*000a*/ 	.short	(.L_83 - .L_82)
.L_82:
        /*000c*/ 	.word	0x00000000
        /*0010*/ 	.short	0x0004
        /*0012*/ 	.short	0x0018
        /*0014*/ 	.byte	0x00, 0xf5, 0x21, 0x00


	//----- nvinfo : EIATTR_KPARAM_INFO
	.align		4
.L_83:
        /*0018*/ 	.byte	0x04, 0x17
        /*001a*/ 	.short	(.L_85 - .L_84)
.L_84:
        /*001c*/ 	.word	0x00000000
        /*0020*/ 	.short	0x0003
        /*0022*/ 	.short	0x0010
        /*0024*/ 	.byte	0x00, 0xf5, 0x21, 0x00


	//----- nvinfo : EIATTR_KPARAM_INFO
	.align		4
.L_85:
        /*0028*/ 	.byte	0x04, 0x17
        /*002a*/ 	.short	(.L_87 - .L_86)
.L_86:
        /*002c*/ 	.word	0x00000000
        /*0030*/ 	.short	0x0002
        /*0032*/ 	.short	0x000c
        /*0034*/ 	.byte	0x00, 0xf0, 0x11, 0x00


	//----- nvinfo : EIATTR_KPARAM_INFO
	.align		4
.L_87:
        /*0038*/ 	.byte	0x04, 0x17
        /*003a*/ 	.short	(.L_89 - .L_88)
.L_88:
        /*003c*/ 	.word	0x00000000
        /*0040*/ 	.short	0x0001
        /*0042*/ 	.short	0x0008
        /*0044*/ 	.byte	0x00, 0xf0, 0x11, 0x00


	//----- nvinfo : EIATTR_KPARAM_INFO
	.align		4
.L_89:
        /*0048*/ 	.byte	0x04, 0x17
        /*004a*/ 	.short	(.L_91 - .L_90)
.L_90:
        /*004c*/ 	.word	0x00000000
        /*0050*/ 	.short	0x0000
        /*0052*/ 	.short	0x0000
        /*0054*/ 	.byte	0x00, 0xf5, 0x21, 0x00


	//----- nvinfo : EIATTR_SPARSE_MMA_MASK
	.align		4
.L_91:
        /*0058*/ 	.byte	0x03, 0x50
        /*005a*/ 	.short	0x0000


	//----- nvinfo : EIATTR_MAXREG_COUNT
	.align		4
        /*005c*/ 	.byte	0x03, 0x1b
        /*005e*/ 	.short	0x00ff


	//----- nvinfo : EIATTR_MERCURY_ISA_VERSION
	.align		4
        /*0060*/ 	.byte	0x03, 0x5f
        /*0062*/ 	.short	0x0101


	//----- nvinfo : EIATTR_VRC_CTA_INIT_COUNT
	.align		4
        /*0064*/ 	.byte	0x02, 0x4a
	.zero		1
	.zero		1


	//----- nvinfo : EIATTR_EXIT_INSTR_OFFSETS
	.align		4
        /*0068*/ 	.byte	0x04, 0x1c
        /*006a*/ 	.short	(.L_93 - .L_92)


	//   ....[0]....
.L_92:
        /*006c*/ 	.word	0x000000a0


	//   ....[1]....
        /*0070*/ 	.word	0x00000170


	//----- nvinfo : EIATTR_CBANK_PARAM_SIZE
	.align		4
.L_93:
        /*0074*/ 	.byte	0x03, 0x19
        /*0076*/ 	.short	0x0020


	//----- nvinfo : EIATTR_PARAM_CBANK
	.align		4
        /*0078*/ 	.byte	0x04, 0x0a
        /*007a*/ 	.short	(.L_95 - .L_94)
	.align		4
.L_94:
        /*007c*/ 	.word	index@(.nv.constant0._Z24calc_xentropy_derivativePfiiS_S_)
        /*0080*/ 	.short	0x0380
        /*0082*/ 	.short	0x0020


	//----- nvinfo : EIATTR_SW_WAR
	.align		4
.L_95:
        /*0084*/ 	.byte	0x04, 0x36
        /*0086*/ 	.short	(.L_97 - .L_96)
.L_96:
        /*0088*/ 	.word	0x00000008
.L_97:


//--------------------- .nv.info._Z21update_weights_biasesPfS_fii --------------------------
	.section	.nv.info._Z21update_weights_biasesPfS_fii,"",@"SHT_CUDA_INFO"
	.sectionflags	@""
	.align	4


	//----- nvinfo : EIATTR_CUDA_API_VERSION
	.align		4
        /*0000*/ 	.byte	0x04, 0x37
        /*0002*/ 	.short	(.L_99 - .L_98)
.L_98:
        /*0004*/ 	.word	0x00000082


	//----- nvinfo : EIATTR_KPARAM_INFO
	.align		4
.L_99:
        /*0008*/ 	.byte	0x04, 0x17
        /*000a*/ 	.short	(.L_101 - .L_100)
.L_100:
        /*000c*/ 	.word	0x00000000
        /*0010*/ 	.short	0x0004
        /*0012*/ 	.short	0x0018
        /*0014*/ 	.byte	0x00, 0xf0, 0x11, 0x00


	//----- nvinfo : EIATTR_KPARAM_INFO
	.align		4
.L_101:
        /*0018*/ 	.byte	0x04, 0x17
        /*001a*/ 	.short	(.L_103 - .L_102)
.L_102:
        /*001c*/ 	.word	0x00000000
        /*0020*/ 	.short	0x0003
        /*0022*/ 	.short	0x0014
        /*0024*/ 	.byte	0x00, 0xf0, 0x11, 0x00


	//----- nvinfo : EIATTR_KPARAM_INFO
	.align		4
.L_103:
        /*0028*/ 	.byte	0x04, 0x17
        /*002a*/ 	.short	(.L_105 - .L_104)
.L_104:
        /*002c*/ 	.word	0x00000000
        /*0030*/ 	.short	0x0002
        /*0032*/ 	.short	0x0010
        /*0034*/ 	.byte	0x00, 0xf0, 0x11, 0x00


	//----- nvinfo : EIATTR_KPARAM_INFO
	.align		4
.L_105:
        /*0038*/ 	.byte	0x04, 0x17
        /*003a*/ 	.short	(.L_107 - .L_106)
.L_106:
        /*003c*/ 	.word	0x00000000
        /*0040*/ 	.short	0x0001
        /*0042*/ 	.short	0x0008
        /*0044*/ 	.byte	0x00, 0xf5, 0x21, 0x00


	//----- nvinfo : EIATTR_KPARAM_INFO
	.align		4
.L_107:
        /*0048*/ 	.byte	0x04, 0x17
        /*004a*/ 	.short	(.L_109 - .L_108)
.L_108:
        /*004c*/ 	.word	0x00000000
        /*0050*/ 	.short	0x0000
        /*0052*/ 	.short	0x0000
        /*0054*/ 	.byte	0x00, 0xf5, 0x21, 0x00


	//----- nvinfo : EIATTR_SPARSE_MMA_MASK
	.align		4
.L_109:
        /*0058*/ 	.byte	0x03, 0x50
        /*005a*/ 	.short	0x0000


	//----- nvinfo : EIATTR_MAXREG_COUNT
	.align		4
        /*005c*/ 	.byte	0x03, 0x1b
        /*005e*/ 	.short	0x00ff


	//----- nvinfo : EIATTR_MERCURY_ISA_VERSION
	.align		4
        /*0060*/ 	.byte	0x03, 0x5f
        /*0062*/ 	.short	0x0101


	//----- nvinfo : EIATTR_VRC_CTA_INIT_COUNT
	.align		4
        /*0064*/ 	.byte	0x02, 0x4a
	.zero		1
	.zero		1


	//----- nvinfo : EIATTR_EXIT_INSTR_OFFSETS
	.align		4
        /*0068*/ 	.byte	0x04, 0x1c
        /*006a*/ 	.short	(.L_111 - .L_110)


	//   ....[0]....
.L_110:
        /*006c*/ 	.word	0x000000b0


	//   ....[1]....
        /*0070*/ 	.word	0x00000250


	//----- nvinfo : EIATTR_CRS_STACK_SIZE
	.align		4
.L_111:
        /*0074*/ 	.byte	0x04, 0x1e
        /*0076*/ 	.short	(.L_113 - .L_112)
.L_112:
        /*0078*/ 	.word	0x00000000


	//----- nvinfo : EIATTR_CBANK_PARAM_SIZE
	.align		4
.L_113:
        /*007c*/ 	.byte	0x03, 0x19
        /*007e*/ 	.short	0x001c


	//----- nvinfo : EIATTR_PARAM_CBANK
	.align		4
        /*0080*/ 	.byte	0x04, 0x0a
        /*0082*/ 	.short	(.L_115 - .L_114)
	.align		4
.L_114:
        /*0084*/ 	.word	index@(.nv.constant0._Z21update_weights_biasesPfS_fii)
        /*0088*/ 	.short	0x0380
        /*008a*/ 	.short	0x001c


	//----- nvinfo : EIATTR_SW_WAR
	.align		4
.L_115:
        /*008c*/ 	.byte	0x04, 0x36
        /*008e*/ 	.short	(.L_117 - .L_116)
.L_116:
        /*0090*/ 	.word	0x00000008
.L_117:


//--------------------- .nv.info._Z17update_deltas_gpuPfS_iiS_iif --------------------------
	.section	.nv.info._Z17update_deltas_gpuPfS_iiS_iif,"",@"SHT_CUDA_INFO"
	.sectionflags	@""
	.align	4


	//----- nvinfo : EIATTR_CUDA_API_VERSION
	.align		4
        /*0000*/ 	.byte	0x04, 0x37
        /*0002*/ 	.short	(.L_119 - .L_118)
.L_118:
        /*0004*/ 	.word	0x00000082


	//----- nvinfo : EIATTR_KPARAM_INFO
	.align		4
.L_119:
        /*0008*/ 	.byte	0x04, 0x17
        /*000a*/ 	.short	(.L_121 - .L_120)
.L_120:
        /*000c*/ 	.word	0x00000000
        /*0010*/ 	.short	0x0007
        /*0012*/ 	.short	0x0028
        /*0014*/ 	.byte	0x00, 0xf0, 0x11, 0x00


	//----- nvinfo : EIATTR_KPARAM_INFO
	.align		4
.L_121:
        /*0018*/ 	.byte	0x04, 0x17
        /*001a*/ 	.short	(.L_123 - .L_122)
.L_122:
        /*001c*/ 	.word	0x00000000
        /*0020*/ 	.short	0x0006
        /*0022*/ 	.short	0x0024
        /*0024*/ 	.byte	0x00, 0xf0, 0x11, 0x00


	//----- nvinfo : EIATTR_KPARAM_INFO
	.align		4
.L_123:
        /*0028*/ 	.byte	0x04, 0x17
        /*002a*/ 	.short	(.L_125 - .L_124)
.L_124:
        /*002c*/ 	.word	0x00000000
        /*0030*/ 	.short	0x0005
        /*0032*/ 	.short	0x0020
        /*0034*/ 	.byte	0x00, 0xf0, 0x11, 0x00


	//----- nvinfo : EIATTR_KPARAM_INFO
	.align		4
.L_125:
        /*0038*/ 	.byte	0x04, 0x17
        /*003a*/ 	.short	(.L_127 - .L_126)
.L_126:
        /*003c*/ 	.word	0x00000000
        /*0040*/ 	.short	0x0004
        /*0042*/ 	.short	0x0018
        /*0044*/ 	.byte	0x00, 0xf5, 0x21, 0x00


	//----- nvinfo : EIATTR_KPARAM_INFO
	.align		4
.L_127:
        /*0048*/ 	.byte	0x04, 0x17
        /*004a*/ 	.short	(.L_129 - .L_128)
.L_128:
        /*004c*/ 	.word	0x00000000
        /*0050*/ 	.short	0x0003
        /*0052*/ 	.short	0x0014
        /*0054*/ 	.byte	0x00, 0xf0, 0x11, 0x00


	//----- nvinfo : EIATTR_KPARAM_INFO
	.align		4
.L_129:
        /*0058*/ 	.byte	0x04, 0x17
        /*005a*/ 	.short	(.L_131 - .L_130)
.L_130:
        /*005c*/ 	.word	0x00000000
        /*0060*/ 	.short	0x0002
        /*0062*/ 	.short	0x0010
        /*0064*/ 	.byte	0x00, 0xf0, 0x11, 0x00


	//----- nvinfo : EIATTR_KPARAM_INFO
	.align		4
.L_131:
        /*0068*/ 	.byte	0x04, 0x17
        /*006a*/ 	.short	(.L_133 - .L_132)
.L_132:
        /*006c*/ 	.word	0x00000000
        /*0070*/ 	.short	0x0001
        /*0072*/ 	.short	0x0008
        /*0074*/ 	.byte	0x00, 0xf5, 0x21, 0x00


	//----- nvinfo : EIATTR_KPARAM_INFO
	.align		4
.L_133:
        /*0078*/ 	.byte	0x04, 0x17
        /*007a*/ 	.short	(.L_135 - .L_134)
.L_134:
        /*007c*/ 	.word	0x00000000
        /*0080*/ 	.short	0x0000
        /*0082*/ 	.short	0x0000
        /*0084*/ 	.byte	0x00, 0xf5, 0x21, 0x00


	//----- nvinfo : EIATTR_SPARSE_MMA_MASK
	.align		4
.L_135:
        /*0088*/ 	.byte	0x03, 0x50
        /*008a*/ 	.short	0x0000


	//----- nvinfo : EIATTR_MAXREG_COUNT
	.align		4
        /*008c*/ 	.byte	0x03, 0x1b
        /*008e*/ 	.short	0x00ff


	//----- nvinfo : EIATTR_MERCURY_ISA_VERSION
	.align		4
        /*0090*/ 	.byte	0x03, 0x5f
        /*0092*/ 	.short	0x0101


	//----- nvinfo : EIATTR_VRC_CTA_INIT_COUNT
	.align		4
        /*0094*/ 	.byte	0x02, 0x4a
	.zero		1
	.zero		1


	//----- nvinfo : EIATTR_EXIT_INSTR_OFFSETS
	.align		4
        /*0098*/ 	.byte	0x04, 0x1c
        /*009a*/ 	.short	(.L_137 - .L_136)


	//   ....[0]....
.L_136:
        /*009c*/ 	.word	0x00000130


	//   ....[1]....
        /*00a0*/ 	.word	0x000001e0


	//----- nvinfo : EIATTR_CBANK_PARAM_SIZE
	.align		4
.L_137:
        /*00a4*/ 	.byte	0x03, 0x19
        /*00a6*/ 	.short	0x002c


	//----- nvinfo : EIATTR_PARAM_CBANK
	.align		4
        /*00a8*/ 	.byte	0x04, 0x0a
        /*00aa*/ 	.short	(.L_139 - .L_138)
	.align		4
.L_138:
        /*00ac*/ 	.word	index@(.nv.constant0._Z17update_deltas_gpuPfS_iiS_iif)
        /*00b0*/ 	.short	0x0380
        /*00b2*/ 	.short	0x002c


	//----- nvinfo : EIATTR_SW_WAR
	.align		4
.L_139:
        /*00b4*/ 	.byte	0x04, 0x36
        /*00b6*/ 	.short	(.L_141 - .L_140)
.L_140:
        /*00b8*/ 	.word	0x00000008
.L_141:


//--------------------- .nv.info._Z24calc_relu_derivative_gpuPfiiS_ --------------------------
	.section	.nv.info._Z24calc_relu_derivative_gpuPfiiS_,"",@"SHT_CUDA_INFO"
	.sectionflags	@""
	.align	4


	//----- nvinfo : EIATTR_CUDA_API_VERSION
	.align		4
        /*0000*/ 	.byte	0x04, 0x37
        /*0002*/ 	.short	(.L_143 - .L_142)
.L_142:
        /*0004*/ 	.word	0x00000082


	//----- nvinfo : EIATTR_KPARAM_INFO
	.align		4
.L_143:
        /*0008*/ 	.byte	0x04, 0x17
        /*000a*/ 	.short	(.L_145 - .L_144)
.L_144:
        /*000c*/ 	.word	0x00000000
        /*0010*/ 	.short	0x0003
        /*0012*/ 	.short	0x0010
        /*0014*/ 	.byte	0x00, 0xf5, 0x21, 0x00


	//----- nvinfo : EIATTR_KPARAM_INFO
	.align		4
.L_145:
        /*0018*/ 	.byte	0x04, 0x17
        /*001a*/ 	.short	(.L_147 - .L_146)
.L_146:
        /*001c*/ 	.word	0x00000000
        /*0020*/ 	.short	0x0002
        /*0022*/ 	.short	0x000c
        /*0024*/ 	.byte	0x00, 0xf0, 0x11, 0x00


	//----- nvinfo : EIATTR_KPARAM_INFO
	.align		4
.L_147:
        /*0028*/ 	.byte	0x04, 0x17
        /*002a*/ 	.short	(.L_149 - .L_148)
.L_148:
        /*002c*/ 	.word	0x00000000
        /*0030*/ 	.short	0x0001
        /*0032*/ 	.short	0x0008
        /*0034*/ 	.byte	0x00, 0xf0, 0x11, 0x00


	//----- nvinfo : EIATTR_KPARAM_INFO
	.align		4
.L_149:
        /*0038*/ 	.byte	0x04, 0x17
        /*003a*/ 	.short	(.L_151 - .L_150)
.L_150:
        /*003c*/ 	.word	0x00000000
        /*0040*/ 	.short	0x0000
        /*0042*/ 	.short	0x0000
        /*0044*/ 	.byte	0x00, 0xf5, 0x21, 0x00


	//----- nvinfo : EIATTR_SPARSE_MMA_MASK
	.align		4
.L_151:
        /*0048*/ 	.byte	0x03, 0x50
        /*004a*/ 	.short	0x0000


	//----- nvinfo : EIATTR_MAXREG_COUNT
	.align		4
        /*004c*/ 	.byte	0x03, 0x1b
        /*004e*/ 	.short	0x00ff


	//----- nvinfo : EIATTR_MERCURY_ISA_VERSION
	.align		4
        /*0050*/ 	.byte	0x03, 0x5f
        /*0052*/ 	.short	0x0101


	//----- nvinfo : EIATTR_VRC_CTA_INIT_COUNT
	.align		4
        /*0054*/ 	.byte	0x02, 0x4a
	.zero		1
	.zero		1


	//----- nvinfo : EIATTR_EXIT_INSTR_OFFSETS
	.align		4
        /*0058*/ 	.byte	0x04, 0x1c
        /*005a*/ 	.short	(.L_153 - .L_152)


	//   ....[0]....
.L_152:
        /*005c*/ 	.word	0x000000a0


	//   ....[1]....
        /*0060*/ 	.word	0x00000130


	//----- nvinfo : EIATTR_CBANK_PARAM_SIZE
	.align		4
.L_153:
        /*0064*/ 	.byte	0x03, 0x19
        /*0066*/ 	.short	0x0018


	//----- nvinfo : EIATTR_PARAM_CBANK
	.align		4
        /*0068*/ 	.byte	0x04, 0x0a
        /*006a*/ 	.short	(.L_155 - .L_154)
	.align		4
.L_154:
        /*006c*/ 	.word	index@(.nv.constant0._Z24calc_relu_derivative_gpuPfiiS_)
        /*0070*/ 	.short	0x0380
        /*0072*/ 	.short	0x0018


	//----- nvinfo : EIATTR_SW_WAR
	.align		4
.L_155:
        /*0074*/ 	.byte	0x04, 0x36
        /*0076*/ 	.short	(.L_157 - .L_156)
.L_156:
        /*0078*/ 	.word	0x00000008
.L_157:


//--------------------- .nv.info._Z21calc_softmax_jacobianPfiiS_S_S_ --------------------------
	.section	.nv.info._Z21calc_softmax_jacobianPfiiS_S_S_,"",@"SHT_CUDA_INFO"
	.sectionflags	@""
	.align	4


	//----- nvinfo : EIATTR_CUDA_API_VERSION
	.align		4
        /*0000*/ 	.byte	0x04, 0x37
        /*0002*/ 	.short	(.L_159 - .L_158)
.L_158:
        /*0004*/ 	.word	0x00000082


	//----- nvinfo : EIATTR_KPARAM_INFO
	.align		4
.L_159:
        /*0008*/ 	.byte	0x04, 0x17
        /*000a*/ 	.short	(.L_161 - .L_160)
.L_160:
        /*000c*/ 	.word	0x00000000
        /*0010*/ 	.short	0x0005
        /*0012*/ 	.short	0x0020
        /*0014*/ 	.byte	0x00, 0xf5, 0x21, 0x00


	//----- nvinfo : EIATTR_KPARAM_INFO
	.align		4
.L_161:
        /*0018*/ 	.byte	0x04, 0x17
        /*001a*/ 	.short	(.L_163 - .L_162)
.L_162:
        /*001c*/ 	.word	0x00000000
        /*0020*/ 	.short	0x0004
        /*0022*/ 	.short	0x0018
        /*0024*/ 	.byte	0x00, 0xf5, 0x21, 0x00


	//----- nvinfo : EIATTR_KPARAM_INFO
	.align		4
.L_163:
        /*0028*/ 	.byte	0x04, 0x17
        /*002a*/ 	.short	(.L_165 - .L_164)
.L_164:
        /*002c*/ 	.word	0x00000000
        /*0030*/ 	.short	0x0003
        /*0032*/ 	.short	0x0010
        /*0034*/ 	.byte	0x00, 0xf5, 0x21, 0x00


	//----- nvinfo : EIATTR_KPARAM_INFO
	.align		4
.L_165:
        /*0038*/ 	.byte	0x04, 0x17
        /*003a*/ 	.short	(.L_167 - .L_166)
.L_166:
        /*003c*/ 	.word	0x00000000
        /*0040*/ 	.short	0x0002
        /*0042*/ 	.short	0x000c
        /*0044*/ 	.byte	0x00, 0xf0, 0x11, 0x00


	//----- nvinfo : EIATTR_KPARAM_INFO
	.align		4
.L_167:
        /*0048*/ 	.byte	0x04, 0x17
        /*004a*/ 	.short	(.L_169 - .L_168)
.L_168:
        /*004c*/ 	.word	0x00000000
        /*0050*/ 	.short	0x0001
        /*0052*/ 	.short	0x0008
        /*0054*/ 	.byte	0x00, 0xf0, 0x11, 0x00


	//----- nvinfo : EIATTR_KPARAM_INFO
	.align		4
.L_169:
        /*0058*/ 	.byte	0x04, 0x17
        /*005a*/ 	.short	(.L_171 - .L_170)
.L_170:
        /*005c*/ 	.word	0x00000000
        /*0060*/ 	.short	0x0000
        /*0062*/ 	.short	0x0000
        /*0064*/ 	.byte	0x00, 0xf5, 0x21, 0x00


	//----- nvinfo : EIATTR_SPARSE_MMA_MASK
	.align		4
.L_171:
        /*0068*/ 	.byte	0x03, 0x50
        /*006a*/ 	.short	0x0000


	//----- nvinfo : EIATTR_MAXREG_COUNT
	.align		4
        /*006c*/ 	.byte	0x03, 0x1b
        /*006e*/ 	.short	0x00ff


	//----- nvinfo : EIATTR_MERCURY_ISA_VERSION
	.align		4
        /*0070*/ 	.byte	0x03, 0x5f
        /*0072*/ 	.short	0x0101


	//----- nvinfo : EIATTR_VRC_CTA_INIT_COUNT
	.align		4
        /*0074*/ 	.byte	0x02, 0x4a
	.zero		1
	.zero		1


	//----- nvinfo : EIATTR_EXIT_INSTR_OFFSETS
	.align		4
        /*0078*/ 	.byte	0x04, 0x1c
        /*007a*/ 	.short	(.L_173 - .L_172)


	//   ....[0]....
.L_172:
        /*007c*/ 	.word	0x000000a0


	//   ....[1]....
        /*0080*/ 	.word	0x00000400


	//   ....[2]....
        /*0084*/ 	.word	0x00000520


	//----- nvinfo : EIATTR_CBANK_PARAM_SIZE
	.align		4
.L_173:
        /*0088*/ 	.byte	0x03, 0x19
        /*008a*/ 	.short	0x0028


	//----- nvinfo : EIATTR_PARAM_CBANK
	.align		4
        /*008c*/ 	.byte	0x04, 0x0a
        /*008e*/ 	.short	(.L_175 - .L_174)
	.align		4
.L_174:
        /*0090*/ 	.word	index@(.nv.constant0._Z21calc_softmax_jacobianPfiiS_S_S_)
        /*0094*/ 	.short	0x0380
        /*0096*/ 	.short	0x0028


	//----- nvinfo : EIATTR_SW_WAR
	.align		4
.L_175:
        /*0098*/ 	.byte	0x04, 0x36
        /*009a*/ 	.short	(.L_177 - .L_176)
.L_176:
        /*009c*/ 	.word	0x00000008
.L_177:


//--------------------- .nv.info._Z22calc_single_output_sumPfiiS_S_ --------------------------
	.section	.nv.info._Z22calc_single_output_sumPfiiS_S_,"",@"SHT_CUDA_INFO"
	.sectionflags	@""
	.align	4


	//----- nvinfo : EIATTR_CUDA_API_VERSION
	.align		4
        /*0000*/ 	.byte	0x04, 0x37
        /*0002*/ 	.short	(.L_179 - .L_178)
.L_178:
        /*0004*/ 	.word	0x00000082


	//----- nvinfo : EIATTR_KPARAM_INFO
	.align		4
.L_179:
        /*0008*/ 	.byte	0x04, 0x17
        /*000a*/ 	.short	(.L_181 - .L_180)
.L_180:
        /*000c*/ 	.word	0x00000000
        /*0010*/ 	.short	0x0004
        /*0012*/ 	.short	0x0018
        /*0014*/ 	.byte	0x00, 0xf5, 0x21, 0x00


	//----- nvinfo : EIATTR_KPARAM_INFO
	.align		4
.L_181:
        /*0018*/ 	.byte	0x04, 0x17
        /*001a*/ 	.short	(.L_183 - .L_182)
.L_182:
        /*001c*/ 	.word	0x00000000
        /*0020*/ 	.short	0x0003
        /*0022*/ 	.short	0x0010
        /*0024*/ 	.byte	0x00, 0xf5, 0x21, 0x00


	//----- nvinfo : EIATTR_KPARAM_INFO
	.align		4
.L_183:
        /*0028*/ 	.byte	0x04, 0x17
        /*002a*/ 	.short	(.L_185 - .L_184)
.L_184:
        /*002c*/ 	.word	0x00000000
        /*0030*/ 	.short	0x0002
        /*0032*/ 	.short	0x000c
        /*0034*/ 	.byte	0x00, 0xf0, 0x11, 0x00


	//----- nvinfo : EIATTR_KPARAM_INFO
	.align		4
.L_185:
        /*0038*/ 	.byte	0x04, 0x17
        /*003a*/ 	.short	(.L_187 - .L_186)
.L_186:
        /*003c*/ 	.word	0x00000000
        /*0040*/ 	.short	0x0001
        /*0042*/ 	.short	0x0008
        /*0044*/ 	.byte	0x00, 0xf0, 0x11, 0x00


	//----- nvinfo : EIATTR_KPARAM_INFO
	.align		4
.L_187:
        /*0048*/ 	.byte	0x04, 0x17
        /*004a*/ 	.short	(.L_189 - .L_188)
.L_188:
        /*004c*/ 	.word	0x00000000
        /*0050*/ 	.short	0x0000
        /*0052*/ 	.short	0x0000
        /*0054*/ 	.byte	0x00, 0xf5, 0x21, 0x00


	//----- nvinfo : EIATTR_SPARSE_MMA_MASK
	.align		4
.L_189:
        /*0058*/ 	.byte	0x03, 0x50
        /*005a*/ 	.short	0x0000


	//----- nvinfo : EIATTR_MAXREG_COUNT
	.align		4
        /*005c*/ 	.byte	0x03, 0x1b
        /*005e*/ 	.short	0x00ff


	//----- nvinfo : EIATTR_MERCURY_ISA_VERSION
	.align		4
        /*0060*/ 	.byte	0x03, 0x5f
        /*0062*/ 	.short	0x0101


	//----- nvinfo : EIATTR_VRC_CTA_INIT_COUNT
	.align		4
        /*0064*/ 	.byte	0x02, 0x4a
	.zero		1
	.zero		1


	//----- nvinfo : EIATTR_EXIT_INSTR_OFFSETS
	.align		4
        /*0068*/ 	.byte	0x04, 0x1c
        /*006a*/ 	.short	(.L_191 - .L_190)


	//   ....[0]....
.L_190:
        /*006c*/ 	.word	0x000000a0


	//   ....[1]....
        /*0070*/ 	.word	0x000001e0


	//----- nvinfo : EIATTR_CBANK_PARAM_SIZE
	.align		4
.L_191:
        /*0074*/ 	.byte	0x03, 0x19
        /*0076*/ 	.short	0x0020


	//----- nvinfo : EIATTR_PARAM_CBANK
	.align		4
        /*0078*/ 	.byte	0x04, 0x0a
        /*007a*/ 	.short	(.L_193 - .L_192)
	.align		4
.L_192:
        /*007c*/ 	.word	index@(.nv.constant0._Z22calc_single_output_sumPfiiS_S_)
        /*0080*/ 	.short	0x0380
        /*0082*/ 	.short	0x0020


	//----- nvinfo : EIATTR_SW_WAR
	.align		4
.L_193:
        /*0084*/ 	.byte	0x04, 0x36
        /*0086*/ 	.short	(.L_195 - .L_194)
.L_194:
        /*0088*/ 	.word	0x00000008
.L_195:


//--------------------- .nv.info._Z22calc_single_output_maxPfiiS_ --------------------------
	.section	.nv.info._Z22calc_single_output_maxPfiiS_,"",@"SHT_CUDA_INFO"
	.sectionflags	@""
	.align	4


	//----- nvinfo : EIATTR_CUDA_API_VERSION
	.align		4
        /*0000*/ 	.byte	0x04, 0x37
        /*0002*/ 	.short	(.L_197 - .L_196)
.L_196:
        /*0004*/ 	.word	0x00000082


	//----- nvinfo : EIATTR_KPARAM_INFO
	.align		4
.L_197:
        /*0008*/ 	.byte	0x04, 0x17
        /*000a*/ 	.short	(.L_199 - .L_198)
.L_198:
        /*000c*/ 	.word	0x00000000
        /*0010*/ 	.short	0x0003
        /*0012*/ 	.short	0x0010
        /*0014*/ 	.byte	0x00, 0xf5, 0x21, 0x00


	//----- nvinfo : EIATTR_KPARAM_INFO
	.align		4
.L_199:
        /*0018*/ 	.byte	0x04, 0x17
        /*001a*/ 	.short	(.L_201 - .L_200)
.L_200:
        /*001c*/ 	.word	0x00000000
        /*0020*/ 	.short	0x0002
        /*0022*/ 	.short	0x000c
        /*0024*/ 	.byte	0x00, 0xf0, 0x11, 0x00


	//----- nvinfo : EIATTR_KPARAM_INFO
	.align		4
.L_201:
        /*0028*/ 	.byte	0x04, 0x17
        /*002a*/ 	.short	(.L_203 - .L_202)
.L_202:
        /*002c*/ 	.word	0x00000000
        /*0030*/ 	.short	0x0001
        /*0032*/ 	.short	0x0008
        /*0034*/ 	.byte	0x00, 0xf0, 0x11, 0x00


	//----- nvinfo : EIATTR_KPARAM_INFO
	.align		4
.L_203:
        /*0038*/ 	.byte	0x04, 0x17
        /*003a*/ 	.short	(.L_205 - .L_204)
.L_204:
        /*003c*/ 	.word	0x00000000
        /*0040*/ 	.short	0x0000
        /*0042*/ 	.short	0x0000
        /*0044*/ 	.byte	0x00, 0xf5, 0x21, 0x00


	//----- nvinfo : EIATTR_SPARSE_MMA_MASK
	.align		4
.L_205:
        /*0048*/ 	.byte	0x03, 0x50
        /*004a*/ 	.short	0x0000


	//----- nvinfo : EIATTR_MAXREG_COUNT
	.align		4
        /*004c*/ 	.byte	0x03, 0x1b
        /*004e*/ 	.short	0x00ff


	//----- nvinfo : EIATTR_MERCURY_ISA_VERSION
	.align		4
        /*0050*/ 	.byte	0x03, 0x5f
        /*0052*/ 	.short	0x0101


	//----- nvinfo : EIATTR_VRC_CTA_INIT_COUNT
	.align		4
        /*0054*/ 	.byte	0x02, 0x4a
	.zero		1
	.zero		1


	//----- nvinfo : EIATTR_EXIT_INSTR_OFFSETS
	.align		4
        /*0058*/ 	.byte	0x04, 0x1c
        /*005a*/ 	.short	(.L_207 - .L_206)


	//   ....[0]....
.L_206:
        /*005c*/ 	.word	0x000000a0


	//   ....[1]....
        /*0060*/ 	.word	0x00000180


	//----- nvinfo : EIATTR_CRS_STACK_SIZE
	.align		4
.L_207:
        /*0064*/ 	.byte	0x04, 0x1e
        /*0066*/ 	.short	(.L_209 - .L_208)
.L_208:
        /*0068*/ 	.word	0x00000000


	//----- nvinfo : EIATTR_CBANK_PARAM_SIZE
	.align		4
.L_209:
        /*006c*/ 	.byte	0x03, 0x19
        /*006e*/ 	.short	0x0018


	//----- nvinfo : EIATTR_PARAM_CBANK
	.align		4
        /*0070*/ 	.byte	0x04, 0x0a
        /*0072*/ 	.short	(.L_211 - .L_210)
	.align		4
.L_210:
        /*0074*/ 	.word	index@(.nv.constant0._Z22calc_single_output_maxPfiiS_)
        /*0078*/ 	.short	0x0380
        /*007a*/ 	.short	0x0018


	//----- nvinfo : EIATTR_SW_WAR
	.align		4
.L_211:
        /*007c*/ 	.byte	0x04, 0x36
        /*007e*/ 	.short	(.L_213 - .L_212)
.L_212:
        /*0080*/ 	.word	0x00000008
.L_213:


//--------------------- .nv.info._Z21extract_single_outputPfiiS_iiS_S_ --------------------------
	.section	.nv.info._Z21extract_single_outputPfiiS_iiS_S_,"",@"SHT_CUDA_INFO"
	.sectionflags	@""
	.align	4


	//----- nvinfo : EIATTR_CUDA_API_VERSION
	.align		4
        /*0000*/ 	.byte	0x04, 0x37
        /*0002*/ 	.short	(.L_215 - .L_214)
.L_214:
        /*0004*/ 	.word	0x00000082


	//----- nvinfo : EIATTR_KPARAM_INFO
	.align		4
.L_215:
        /*0008*/ 	.byte	0x04, 0x17
        /*000a*/ 	.short	(.L_217 - .L_216)
.L_216:
        /*000c*/ 	.word	0x00000000
        /*0010*/ 	.short	0x0007
        /*0012*/ 	.short	0x0028
        /*0014*/ 	.byte	0x00, 0xf5, 0x21, 0x00


	//----- nvinfo : EIATTR_KPARAM_INFO
	.align		4
.L_217:
        /*0018*/ 	.byte	0x04, 0x17
        /*001a*/ 	.short	(.L_219 - .L_218)
.L_218:
        /*001c*/ 	.word	0x00000000
        /*0020*/ 	.short	0x0006
        /*0022*/ 	.short	0x0020
        /*0024*/ 	.byte	0x00, 0xf5, 0x21, 0x00


	//----- nvinfo : EIATTR_KPARAM_INFO
	.align		4
.L_219:
        /*0028*/ 	.byte	0x04, 0x17
        /*002a*/ 	.short	(.L_221 - .L_220)
.L_220:
        /*002c*/ 	.word	0x00000000
        /*0030*/ 	.short	0x0005
        /*0032*/ 	.short	0x001c
        /*0034*/ 	.byte	0x00, 0xf0, 0x11, 0x00


	//----- nvinfo : EIATTR_KPARAM_INFO
	.align		4
.L_221:
        /*0038*/ 	.byte	0x04, 0x17
        /*003a*/ 	.short	(.L_223 - .L_222)
.L_222:
        /*003c*/ 	.word	0x00000000
        /*0040*/ 	.short	0x0004
        /*0042*/ 	.short	0x0018
        /*0044*/ 	.byte	0x00, 0xf0, 0x11, 0x00


	//----- nvinfo : EIATTR_KPARAM_INFO
	.align		4
.L_223:
        /*0048*/ 	.byte	0x04, 0x17
        /*004a*/ 	.short	(.L_225 - .L_224)
.L_224:
        /*004c*/ 	.word	0x00000000
        /*0050*/ 	.short	0x0003
        /*0052*/ 	.short	0x0010
        /*0054*/ 	.byte	0x00, 0xf5, 0x21, 0x00


	//----- nvinfo : EIATTR_KPARAM_INFO
	.align		4
.L_225:
        /*0058*/ 	.byte	0x04, 0x17
        /*005a*/ 	.short	(.L_227 - .L_226)
.L_226:
        /*005c*/ 	.word	0x00000000
        /*0060*/ 	.short	0x0002
        /*0062*/ 	.short	0x000c
        /*0064*/ 	.byte	0x00, 0xf0, 0x11, 0x00


	//----- nvinfo : EIATTR_KPARAM_INFO
	.align		4
.L_227:
        /*0068*/ 	.byte	0x04, 0x17
        /*006a*/ 	.short	(.L_229 - .L_228)
.L_228:
        /*006c*/ 	.word	0x00000000
        /*0070*/ 	.short	0x0001
        /*0072*/ 	.short	0x0008
        /*0074*/ 	.byte	0x00, 0xf0, 0x11, 0x00


	//----- nvinfo : EIATTR_KPARAM_INFO
	.align		4
.L_229:
        /*0078*/ 	.byte	0x04, 0x17
        /*007a*/ 	.short	(.L_231 - .L_230)
.L_230:
        /*007c*/ 	.word	0x00000000
        /*0080*/ 	.short	0x0000
        /*0082*/ 	.short	0x0000
        /*0084*/ 	.byte	0x00, 0xf5, 0x21, 0x00


	//----- nvinfo : EIATTR_SPARSE_MMA_MASK
	.align		4
.L_231:
        /*0088*/ 	.byte	0x03, 0x50
        /*008a*/ 	.short	0x0000


	//----- nvinfo : EIATTR_MAXREG_COUNT
	.align		4
        /*008c*/ 	.byte	0x03, 0x1b
        /*008e*/ 	.short	0x00ff


	//----- nvinfo : EIATTR_MERCURY_ISA_VERSION
	.align		4
        /*0090*/ 	.byte	0x03, 0x5f
        /*0092*/ 	.short	0x0101


	//----- nvinfo : EIATTR_VRC_CTA_INIT_COUNT
	.align		4
        /*0094*/ 	.byte	0x02, 0x4a
	.zero		1
	.zero		1


	//----- nvinfo : EIATTR_EXIT_INSTR_OFFSETS
	.align		4
        /*0098*/ 	.byte	0x04, 0x1c
        /*009a*/ 	.short	(.L_233 - .L_232)


	//   ....[0]....
.L_232:
        /*009c*/ 	.word	0x000000a0


	//   ....[1]....
        /*00a0*/ 	.word	0x000001a0


	//   ....[2]....
        /*00a4*/ 	.word	0x000001d0


	//   ....[3]....
        /*00a8*/ 	.word	0x00000270


	//----- nvinfo : EIATTR_CRS_STACK_SIZE
	.align		4
.L_233:
        /*00ac*/ 	.byte	0x04, 0x1e
        /*00ae*/ 	.short	(.L_235 - .L_234)
.L_234:
        /*00b0*/ 	.word	0x00000000


	//----- nvinfo : EIATTR_CBANK_PARAM_SIZE
	.align		4
.L_235:
        /*00b4*/ 	.byte	0x03, 0x19
        /*00b6*/ 	.short	0x0030


	//----- nvinfo : EIATTR_PARAM_CBANK
	.align		4
        /*00b8*/ 	.byte	0x04, 0x0a
        /*00ba*/ 	.short	(.L_237 - .L_236)
	.align		4
.L_236:
        /*00bc*/ 	.word	index@(.nv.constant0._Z21extract_single_outputPfiiS_iiS_S_)
        /*00c0*/ 	.short	0x0380
        /*00c2*/ 	.short	0x0030


	//----- nvinfo : EIATTR_SW_WAR
	.align		4
.L_237:
        /*00c4*/ 	.byte	0x04, 0x36
        /*00c6*/ 	.short	(.L_239 - .L_238)
.L_238:
        /*00c8*/ 	.word	0x00000008
.L_239:


//--------------------- .nv.info._Z25crossentropy_output_layerPfiiS_S_S_S_ --------------------------
	.section	.nv.info._Z25crossentropy_output_layerPfiiS_S_S_S_,"",@"SHT_CUDA_INFO"
	.sectionflags	@""
	.align	4


	//----- nvinfo : EIATTR_CUDA_API_VERSION
	.align		4
        /*0000*/ 	.byte	0x04, 0x37
        /*0002*/ 	.short	(.L_241 - .L_240)
.L_240:
        /*0004*/ 	.word	0x00000082


	//----- nvinfo : EIATTR_KPARAM_INFO
	.align		4
.L_241:
        /*0008*/ 	.byte	0x04, 0x17
        /*000a*/ 	.short	(.L_243 - .L_242)
.L_242:
        /*000c*/ 	.word	0x00000000
        /*0010*/ 	.short	0x0006
        /*0012*/ 	.short	0x0028
        /*0014*/ 	.byte	0x00, 0xf5, 0x21, 0x00


	//----- nvinfo : EIATTR_KPARAM_INFO
	.align		4
.L_243:
        /*0018*/ 	.byte	0x04, 0x17
        /*001a*/ 	.short	(.L_245 - .L_244)
.L_244:
        /*001c*/ 	.word	0x00000000
        /*0020*/ 	.short	0x0005
        /*0022*/ 	.short	0x0020
        /*0024*/ 	.byte	0x00, 0xf5, 0x21, 0x00


	//----- nvinfo : EIATTR_KPARAM_INFO
	.align		4
.L_245:
        /*0028*/ 	.byte	0x04, 0x17
        /*002a*/ 	.short	(.L_247 - .L_246)
.L_246:
        /*002c*/ 	.word	0x00000000
        /*0030*/ 	.short	0x0004
        /*0032*/ 	.short	0x0018
        /*0034*/ 	.byte	0x00, 0xf5, 0x21, 0x00


	//----- nvinfo : EIATTR_KPARAM_INFO
	.align		4
.L_247:
        /*0038*/ 	.byte	0x04, 0x17
        /*003a*/ 	.short	(.L_249 - .L_248)
.L_248:
        /*003c*/ 	.word	0x00000000
        /*0040*/ 	.short	0x0003
        /*0042*/ 	.short	0x0010
        /*0044*/ 	.byte	0x00, 0xf5, 0x21, 0x00


	//----- nvinfo : EIATTR_KPARAM_INFO
	.align		4
.L_249:
        /*0048*/ 	.byte	0x04, 0x17
        /*004a*/ 	.short	(.L_251 - .L_250)
.L_250:
        /*004c*/ 	.word	0x00000000
        /*0050*/ 	.short	0x0002
        /*0052*/ 	.short	0x000c
        /*0054*/ 	.byte	0x00, 0xf0, 0x11, 0x00


	//----- nvinfo : EIATTR_KPARAM_INFO
	.align		4
.L_251:
        /*0058*/ 	.byte	0x04, 0x17
        /*005a*/ 	.short	(.L_253 - .L_252)
.L_252:
        /*005c*/ 	.word	0x00000000
        /*0060*/ 	.short	0x0001
        /*0062*/ 	.short	0x0008
        /*0064*/ 	.byte	0x00, 0xf0, 0x11, 0x00


	//----- nvinfo : EIATTR_KPARAM_INFO
	.align		4
.L_253:
        /*0068*/ 	.byte	0x04, 0x17
        /*006a*/ 	.short	(.L_255 - .L_254)
.L_254:
        /*006c*/ 	.word	0x00000000
        /*0070*/ 	.short	0x0000
        /*0072*/ 	.short	0x0000
        /*0074*/ 	.byte	0x00, 0xf5, 0x21, 0x00


	//----- nvinfo : EIATTR_SPARSE_MMA_MASK
	.align		4
.L_255:
        /*0078*/ 	.byte	0x03, 0x50
        /*007a*/ 	.short	0x0000


	//----- nvinfo : EIATTR_MAXREG_COUNT
	.align		4
        /*007c*/ 	.byte	0x03, 0x1b
        /*007e*/ 	.short	0x00ff


	//----- nvinfo : EIATTR_MERCURY_ISA_VERSION
	.align		4
        /*0080*/ 	.byte	0x03, 0x5f
        /*0082*/ 	.short	0x0101


	//----- nvinfo : EIATTR_VRC_CTA_INIT_COUNT
	.align		4
        /*0084*/ 	.byte	0x02, 0x4a
	.zero		1
	.zero		1


	//----- nvinfo : EIATTR_EXIT_INSTR_OFFSETS
	.align		4
        /*0088*/ 	.byte	0x04, 0x1c
        /*008a*/ 	.short	(.L_257 - .L_256)


	//   ....[0]....
.L_256:
        /*008c*/ 	.word	0x000000a0


	//   ....[1]....
        /*0090*/ 	.word	0x00000380


	//----- nvinfo : EIATTR_CBANK_PARAM_SIZE
	.align		4
.L_257:
        /*0094*/ 	.byte	0x03, 0x19
        /*0096*/ 	.short	0x0030


	//----- nvinfo : EIATTR_PARAM_CBANK
	.align		4
        /*0098*/ 	.byte	0x04, 0x0a
        /*009a*/ 	.short	(.L_259 - .L_258)
	.align		4
.L_258:
        /*009c*/ 	.word	index@(.nv.constant0._Z25crossentropy_output_layerPfiiS_S_S_S_)
        /*00a0*/ 	.short	0x0380
        /*00a2*/ 	.short	0x0030


	//----- nvinfo : EIATTR_SW_WAR
	.align		4
.L_259:
        /*00a4*/ 	.byte	0x04, 0x36
        /*00a6*/ 	.short	(.L_261 - .L_260)
.L_260:
        /*00a8*/ 	.word	0x00000008
.L_261:


//--------------------- .nv.info._Z20softmax_output_layerPfS_iiS_S_S_ --------------------------
	.section	.nv.info._Z20softmax_output_layerPfS_iiS_S_S_,"",@"SHT_CUDA_INFO"
	.sectionflags	@""
	.align	4


	//----- nvinfo : EIATTR_CUDA_API_VERSION
	.align		4
        /*0000*/ 	.byte	0x04, 0x37
        /*0002*/ 	.short	(.L_263 - .L_262)
.L_262:
        /*0004*/ 	.word	0x00000082


	//----- nvinfo : EIATTR_KPARAM_INFO
	.align		4
.L_263:
        /*0008*/ 	.byte	0x04, 0x17
        /*000a*/ 	.short	(.L_265 - .L_264)
.L_264:
        /*000c*/ 	.word	0x00000000
        /*0010*/ 	.short	0x0006
        /*0012*/ 	.short	0x0028
        /*0014*/ 	.byte	0x00, 0xf5, 0x21, 0x00


	//----- nvinfo : EIATTR_KPARAM_INFO
	.align		4
.L_265:
        /*0018*/ 	.byte	0x04, 0x17
        /*001a*/ 	.short	(.L_267 - .L_266)
.L_266:
        /*001c*/ 	.word	0x00000000
        /*0020*/ 	.short	0x0005
        /*0022*/ 	.short	0x0020
        /*0024*/ 	.byte	0x00, 0xf5, 0x21, 0x00


	//----- nvinfo : EIATTR_KPARAM_INFO
	.align		4
.L_267:
        /*0028*/ 	.byte	0x04, 0x17
        /*002a*/ 	.short	(.L_269 - .L_268)
.L_268:
        /*002c*/ 	.word	0x00000000
        /*0030*/ 	.short	0x0004
        /*0032*/ 	.short	0x0018
        /*0034*/ 	.byte	0x00, 0xf5, 0x21, 0x00


	//----- nvinfo : EIATTR_KPARAM_INFO
	.align		4
.L_269:
        /*0038*/ 	.byte	0x04, 0x17
        /*003a*/ 	.short	(.L_271 - .L_270)
.L_270:
        /*003c*/ 	.word	0x00000000
        /*0040*/ 	.short	0x0003
        /*0042*/ 	.short	0x0014
        /*0044*/ 	.byte	0x00, 0xf0, 0x11, 0x00


	//----- nvinfo : EIATTR_KPARAM_INFO
	.align		4
.L_271:
        /*0048*/ 	.byte	0x04, 0x17
        /*004a*/ 	.short	(.L_273 - .L_272)
.L_272:
        /*004c*/ 	.word	0x00000000
        /*0050*/ 	.short	0x0002
        /*0052*/ 	.short	0x0010
        /*0054*/ 	.byte	0x00, 0xf0, 0x11, 0x00


	//----- nvinfo : EIATTR_KPARAM_INFO
	.align		4
.L_273:
        /*0058*/ 	.byte	0x04, 0x17
        /*005a*/ 	.short	(.L_275 - .L_274)
.L_274:
        /*005c*/ 	.word	0x00000000
        /*0060*/ 	.short	0x0001
        /*0062*/ 	.short	0x0008
        /*0064*/ 	.byte	0x00, 0xf5, 0x21, 0x00


	//----- nvinfo : EIATTR_KPARAM_INFO
	.align		4
.L_275:
        /*0068*/ 	.byte	0x04, 0x17
        /*006a*/ 	.short	(.L_277 - .L_276)
.L_276:
        /*006c*/ 	.word	0x00000000
        /*0070*/ 	.short	0x0000
        /*0072*/ 	.short	0x0000
        /*0074*/ 	.byte	0x00, 0xf5, 0x21, 0x00


	//----- nvinfo : EIATTR_SPARSE_MMA_MASK
	.align		4
.L_277:
        /*0078*/ 	.byte	0x03, 0x50
        /*007a*/ 	.short	0x0000


	//----- nvinfo : EIATTR_MAXREG_COUNT
	.align		4
        /*007c*/ 	.byte	0x03, 0x1b
        /*007e*/ 	.short	0x00ff


	//----- nvinfo : EIATTR_MERCURY_ISA_VERSION
	.align		4
        /*0080*/ 	.byte	0x03, 0x5f
        /*0082*/ 	.short	0x0101


	//----- nvinfo : EIATTR_VRC_CTA_INIT_COUNT
	.align		4
        /*0084*/ 	.byte	0x02, 0x4a
	.zero		1
	.zero		1


	//----- nvinfo : EIATTR_EXIT_INSTR_OFFSETS
	.align		4
        /*0088*/ 	.byte	0x04, 0x1c
        /*008a*/ 	.short	(.L_279 - .L_278)


	//   ....[0]....
.L_278:
        /*008c*/ 	.word	0x000000a0


	//   ....[1]....
        /*0090*/ 	.word	0x00000420


	//----- nvinfo : EIATTR_CBANK_PARAM_SIZE
	.align		4
.L_279:
        /*0094*/ 	.byte	0x03, 0x19
        /*0096*/ 	.short	0x0030


	//----- nvinfo : EIATTR_PARAM_CBANK
	.align		4
        /*0098*/ 	.byte	0x04, 0x0a
        /*009a*/ 	.short	(.L_281 - .L_280)
	.align		4
.L_280:
        /*009c*/ 	.word	index@(.nv.constant0._Z20softmax_output_layerPfS_iiS_S_S_)
        /*00a0*/ 	.short	0x0380
        /*00a2*/ 	.short	0x0030


	//----- nvinfo : EIATTR_SW_WAR
	.align		4
.L_281:
        /*00a4*/ 	.byte	0x04, 0x36
        /*00a6*/ 	.short	(.L_283 - .L_282)
.L_282:
        /*00a8*/ 	.word	0x00000008
.L_283:


//--------------------- .nv.info._Z21calc_sum_output_layerPfiiS_S_ --------------------------
	.section	.nv.info._Z21calc_sum_output_layerPfiiS_S_,"",@"SHT_CUDA_INFO"
	.sectionflags	@""
	.align	4


	//----- nvinfo : EIATTR_CUDA_API_VERSION
	.align		4
        /*0000*/ 	.byte	0x04, 0x37
        /*0002*/ 	.short	(.L_285 - .L_284)
.L_284:
        /*0004*/ 	.word	0x00000082


	//----- nvinfo : EIATTR_KPARAM_INFO
	.align		4
.L_285:
        /*0008*/ 	.byte	0x04, 0x17
        /*000a*/ 	.short	(.L_287 - .L_286)
.L_286:
        /*000c*/ 	.word	0x00000000
        /*0010*/ 	.short	0x0004
        /*0012*/ 	.short	0x0018
        /*0014*/ 	.byte	0x00, 0xf5, 0x21, 0x00


	//----- nvinfo : EIATTR_KPARAM_INFO
	.align		4
.L_287:
        /*0018*/ 	.byte	0x04, 0x17
        /*001a*/ 	.short	(.L_289 - .L_288)
.L_288:
        /*001c*/ 	.word	0x00000000
        /*0020*/ 	.short	0x0003
        /*0022*/ 	.short	0x0010
        /*0024*/ 	.byte	0x00, 0xf5, 0x21, 0x00


	//----- nvinfo : EIATTR_KPARAM_INFO
	.align		4
.L_289:
        /*0028*/ 	.byte	0x04, 0x17
        /*002a*/ 	.short	(.L_291 - .L_290)
.L_290:
        /*002c*/ 	.word	0x00000000
        /*0030*/ 	.short	0x0002
        /*0032*/ 	.short	0x000c
        /*0034*/ 	.byte	0x00, 0xf0, 0x11, 0x00


	//----- nvinfo : EIATTR_KPARAM_INFO
	.align		4
.L_291:
        /*0038*/ 	.byte	0x04, 0x17
        /*003a*/ 	.short	(.L_293 - .L_292)
.L_292:
        /*003c*/ 	.word	0x00000000
        /*0040*/ 	.short	0x0001
        /*0042*/ 	.short	0x0008
        /*0044*/ 	.byte	0x00, 0xf0, 0x11, 0x00


	//----- nvinfo : EIATTR_KPARAM_INFO
	.align		4
.L_293:
        /*0048*/ 	.byte	0x04, 0x17
        /*004a*/ 	.short	(.L_295 - .L_294)
.L_294:
        /*004c*/ 	.word	0x00000000
        /*0050*/ 	.short	0x0000
        /*0052*/ 	.short	0x0000
        /*0054*/ 	.byte	0x00, 0xf5, 0x21, 0x00


	//----- nvinfo : EIATTR_SPARSE_MMA_MASK
	.align		4
.L_295:
        /*0058*/ 	.byte	0x03, 0x50
        /*005a*/ 	.short	0x0000


	//----- nvinfo : EIATTR_MAXREG_COUNT
	.align		4
        /*005c*/ 	.byte	0x03, 0x1b
        /*005e*/ 	.short	0x00ff


	//----- nvinfo : EIATTR_MERCURY_ISA_VERSION
	.align		4
        /*0060*/ 	.byte	0x03, 0x5f
        /*0062*/ 	.short	0x0101


	//----- nvinfo : EIATTR_VRC_CTA_INIT_COUNT
	.align		4
        /*0064*/ 	.byte	0x02, 0x4a
	.zero		1
	.zero		1


	//----- nvinfo : EIATTR_EXIT_INSTR_OFFSETS
	.align		4
        /*0068*/ 	.byte	0x04, 0x1c
        /*006a*/ 	.short	(.L_297 - .L_296)


	//   ....[0]....
.L_296:
        /*006c*/ 	.word	0x000000a0


	//   ....[1]....
        /*0070*/ 	.word	0x00000210


	//----- nvinfo : EIATTR_CBANK_PARAM_SIZE
	.align		4
.L_297:
        /*0074*/ 	.byte	0x03, 0x19
        /*0076*/ 	.short	0x0020


	//----- nvinfo : EIATTR_PARAM_CBANK
	.align		4
        /*0078*/ 	.byte	0x04, 0x0a
        /*007a*/ 	.short	(.L_299 - .L_298)
	.align		4
.L_298:
        /*007c*/ 	.word	index@(.nv.constant0._Z21calc_sum_output_layerPfiiS_S_)
        /*0080*/ 	.short	0x0380
        /*0082*/ 	.short	0x0020


	//----- nvinfo : EIATTR_SW_WAR
	.align		4
.L_299:
        /*0084*/ 	.byte	0x04, 0x36
        /*0086*/ 	.short	(.L_301 - .L_300)
.L_300:
        /*0088*/ 	.word	0x00000008
.L_301:


//--------------------- .nv.info._Z21calc_max_output_layerPfiiS_ --------------------------
	.section	.nv.info._Z21calc_max_output_layerPfiiS_,"",@"SHT_CUDA_INFO"
	.sectionflags	@""
	.align	4


	//----- nvinfo : EIATTR_CUDA_API_VERSION
	.align		4
        /*0000*/ 	.byte	0x04, 0x37
        /*0002*/ 	.short	(.L_303 - .L_302)
.L_302:
        /*0004*/ 	.word	0x00000082


	//----- nvinfo : EIATTR_KPARAM_INFO
	.align		4
.L_303:
        /*0008*/ 	.byte	0x04, 0x17
        /*000a*/ 	.short	(.L_305 - .L_304)
.L_304:
        /*000c*/ 	.word	0x00000000
        /*0010*/ 	.short	0x0003
        /*0012*/ 	.short	0x0010
        /*0014*/ 	.byte	0x00, 0xf5, 0x21, 0x00


	//----- nvinfo : EIATTR_KPARAM_INFO
	.align		4
.L_305:
        /*0018*/ 	.byte	0x04, 0x17
        /*001a*/ 	.short	(.L_307 - .L_306)
.L_306:
        /*001c*/ 	.word	0x00000000
        /*0020*/ 	.short	0x0002
        /*0022*/ 	.short	0x000c
        /*0024*/ 	.byte	0x00, 0xf0, 0x11, 0x00


	//----- nvinfo : EIATTR_KPARAM_INFO
	.align		4
.L_307:
        /*0028*/ 	.byte	0x04, 0x17
        /*002a*/ 	.short	(.L_309 - .L_308)
.L_308:
        /*002c*/ 	.word	0x00000000
        /*0030*/ 	.short	0x0001
        /*0032*/ 	.short	0x0008
        /*0034*/ 	.byte	0x00, 0xf0, 0x11, 0x00


	//----- nvinfo : EIATTR_KPARAM_INFO
	.align		4
.L_309:
        /*0038*/ 	.byte	0x04, 0x17
        /*003a*/ 	.short	(.L_311 - .L_310)
.L_310:
        /*003c*/ 	.word	0x00000000
        /*0040*/ 	.short	0x0000
        /*0042*/ 	.short	0x0000
        /*0044*/ 	.byte	0x00, 0xf5, 0x21, 0x00


	//----- nvinfo : EIATTR_SPARSE_MMA_MASK
	.align		4
.L_311:
        /*0048*/ 	.byte	0x03, 0x50
        /*004a*/ 	.short	0x0000


	//----- nvinfo : EIATTR_MAXREG_COUNT
	.align		4
        /*004c*/ 	.byte	0x03, 0x1b
        /*004e*/ 	.short	0x00ff


	//----- nvinfo : EIATTR_MERCURY_ISA_VERSION
	.align		4
        /*0050*/ 	.byte	0x03, 0x5f
        /*0052*/ 	.short	0x0101


	//----- nvinfo : EIATTR_VRC_CTA_INIT_COUNT
	.align		4
        /*0054*/ 	.byte	0x02, 0x4a
	.zero		1
	.zero		1


	//----- nvinfo : EIATTR_EXIT_INSTR_OFFSETS
	.align		4
        /*0058*/ 	.byte	0x04, 0x1c
        /*005a*/ 	.short	(.L_313 - .L_312)


	//   ....[0]....
.L_312:
        /*005c*/ 	.word	0x000000a0


	//   ....[1]....
        /*0060*/ 	.word	0x00000190


	//----- nvinfo : EIATTR_CRS_STACK_SIZE
	.align		4
.L_313:
        /*0064*/ 	.byte	0x04, 0x1e
        /*0066*/ 	.short	(.L_315 - .L_314)
.L_314:
        /*0068*/ 	.word	0x00000000


	//----- nvinfo : EIATTR_CBANK_PARAM_SIZE
	.align		4
.L_315:
        /*006c*/ 	.byte	0x03, 0x19
        /*006e*/ 	.short	0x0018


	//----- nvinfo : EIATTR_PARAM_CBANK
	.align		4
        /*0070*/ 	.byte	0x04, 0x0a
        /*0072*/ 	.short	(.L_317 - .L_316)
	.align		4
.L_316:
        /*0074*/ 	.word	index@(.nv.constant0._Z21calc_max_output_layerPfiiS_)
        /*0078*/ 	.short	0x0380
        /*007a*/ 	.short	0x0018


	//----- nvinfo : EIATTR_SW_WAR
	.align		4
.L_317:
        /*007c*/ 	.byte	0x04, 0x36
        /*007e*/ 	.short	(.L_319 - .L_318)
.L_318:
        /*0080*/ 	.word	0x00000008
.L_319:


//--------------------- .nv.info._Z22blocked_gpu_matrixmultPfS_S_S_iiib --------------------------
	.section	.nv.info._Z22blocked_gpu_matrixmultPfS_S_S_iiib,"",@"SHT_CUDA_INFO"
	.sectionflags	@""
	.align	4


	//----- nvinfo : EIATTR_CUDA_API_VERSION
	.align		4
        /*0000*/ 	.byte	0x04, 0x37
        /*0002*/ 	.short	(.L_321 - .L_320)
.L_320:
        /*0004*/ 	.word	0x00000082


	//----- nvinfo : EIATTR_KPARAM_INFO
	.align		4
.L_321:
        /*0008*/ 	.byte	0x04, 0x17
        /*000a*/ 	.short	(.L_323 - .L_322)
.L_322:
        /*000c*/ 	.word	0x00000000
        /*0010*/ 	.short	0x0007
        /*0012*/ 	.short	0x002c
        /*0014*/ 	.byte	0x00, 0xf0, 0x05, 0x00


	//----- nvinfo : EIATTR_KPARAM_INFO
	.align		4
.L_323:
        /*0018*/ 	.byte	0x04, 0x17
        /*001a*/ 	.short	(.L_325 - .L_324)
.L_324:
        /*001c*/ 	.word	0x00000000
        /*0020*/ 	.short	0x0006
        /*0022*/ 	.short	0x0028
        /*0024*/ 	.byte	0x00, 0xf0, 0x11, 0x00


	//----- nvinfo : EIATTR_KPARAM_INFO
	.align		4
.L_325:
        /*0028*/ 	.byte	0x04, 0x17
        /*002a*/ 	.short	(.L_327 - .L_326)
.L_326:
        /*002c*/ 	.word	0x00000000
        /*0030*/ 	.short	0x0005
        /*0032*/ 	.short	0x0024
        /*0034*/ 	.byte	0x00, 0xf0, 0x11, 0x00


	//----- nvinfo : EIATTR_KPARAM_INFO
	.align		4
.L_327:
        /*0038*/ 	.byte	0x04, 0x17
        /*003a*/ 	.short	(.L_329 - .L_328)
.L_328:
        /*003c*/ 	.word	0x00000000
        /*0040*/ 	.short	0x0004
        /*0042*/ 	.short	0x0020
        /*0044*/ 	.byte	0x00, 0xf0, 0x11, 0x00


	//----- nvinfo : EIATTR_KPARAM_INFO
	.align		4
.L_329:
        /*0048*/ 	.byte	0x04, 0x17
        /*004a*/ 	.short	(.L_331 - .L_330)
.L_330:
        /*004c*/ 	.word	0x00000000
        /*0050*/ 	.short	0x0003
        /*0052*/ 	.short	0x0018
        /*0054*/ 	.byte	0x00, 0xf5, 0x21, 0x00


	//----- nvinfo : EIATTR_KPARAM_INFO
	.align		4
.L_331:
        /*0058*/ 	.byte	0x04, 0x17
        /*005a*/ 	.short	(.L_333 - .L_332)
.L_332:
        /*005c*/ 	.word	0x00000000
        /*0060*/ 	.short	0x0002
        /*0062*/ 	.short	0x0010
        /*0064*/ 	.byte	0x00, 0xf5, 0x21, 0x00


	//----- nvinfo : EIATTR_KPARAM_INFO
	.align		4
.L_333:
        /*0068*/ 	.byte	0x04, 0x17
        /*006a*/ 	.short	(.L_335 - .L_334)
.L_334:
        /*006c*/ 	.word	0x00000000
        /*0070*/ 	.short	0x0001
        /*0072*/ 	.short	0x0008
        /*0074*/ 	.byte	0x00, 0xf5, 0x21, 0x00


	//----- nvinfo : EIATTR_KPARAM_INFO
	.align		4
.L_335:
        /*0078*/ 	.byte	0x04, 0x17
        /*007a*/ 	.short	(.L_337 - .L_336)
.L_336:
        /*007c*/ 	.word	0x00000000
        /*0080*/ 	.short	0x0000
        /*0082*/ 	.short	0x0000
        /*0084*/ 	.byte	0x00, 0xf5, 0x21, 0x00


	//----- nvinfo : EIATTR_SPARSE_MMA_MASK
	.align		4
.L_337:
        /*0088*/ 	.byte	0x03, 0x50
        /*008a*/ 	.short	0x0000


	//----- nvinfo : EIATTR_MAXREG_COUNT
	.align		4
        /*008c*/ 	.byte	0x03, 0x1b
        /*008e*/ 	.short	0x00ff


	//----- nvinfo : EIATTR_NUM_BARRIERS
	.align		4
        /*0090*/ 	.byte	0x02, 0x4c
        /*0092*/ 	.byte	0x01
	.zero		1


	//----- nvinfo : EIATTR_MERCURY_ISA_VERSION
	.align		4
        /*0094*/ 	.byte	0x03, 0x5f
        /*0096*/ 	.short	0x0101


	//----- nvinfo : EIATTR_UNUSED_LOAD_BYTE_OFFSET
	.align		4
        /*0098*/ 	.byte	0x04, 0x44
        /*009a*/ 	.short	(.L_339 - .L_338)


	//   ....[0]....
.L_338:
        /*009c*/ 	.word	0x00000fb0
        /*00a0*/ 	.word	0x00000fff


	//----- nvinfo : EIATTR_VRC_CTA_INIT_COUNT
	.align		4
.L_339:
        /*00a4*/ 	.byte	0x02, 0x4a
	.zero		1
	.zero		1


	//----- nvinfo : EIATTR_EXIT_INSTR_OFFSETS
	.align		4
        /*00a8*/ 	.byte	0x04, 0x1c
        /*00aa*/ 	.short	(.L_341 - .L_340)


	//   ....[0]....
.L_340:
        /*00ac*/ 	.word	0x000010e0


	//   ....[1]....
        /*00b0*/ 	.word	0x00001160


	//   ....[2]....
        /*00b4*/ 	.word	0x000011b0


	//----- nvinfo : EIATTR_CRS_STACK_SIZE
	.align		4
.L_341:
        /*00b8*/ 	.byte	0x04, 0x1e
        /*00ba*/ 	.short	(.L_343 - .L_342)
.L_342:
        /*00bc*/ 	.word	0x00000000


	//----- nvinfo : EIATTR_CBANK_PARAM_SIZE
	.align		4
.L_343:
        /*00c0*/ 	.byte	0x03, 0x19
        /*00c2*/ 	.short	0x002d


	//----- nvinfo : EIATTR_PARAM_CBANK
	.align		4
        /*00c4*/ 	.byte	0x04, 0x0a
        /*00c6*/ 	.short	(.L_345 - .L_344)
	.align		4
.L_344:
        /*00c8*/ 	.word	index@(.nv.constant0._Z22blocked_gpu_matrixmultPfS_S_S_iiib)
        /*00cc*/ 	.short	0x0380
        /*00ce*/ 	.short	0x002d


	//----- nvinfo : EIATTR_SW_WAR
	.align		4
.L_345:
        /*00d0*/ 	.byte	0x04, 0x36
        /*00d2*/ 	.short	(.L_347 - .L_346)
.L_346:
        /*00d4*/ 	.word	0x00000008
.L_347:


//--------------------- .nv.callgraph             --------------------------
	.section	.nv.callgraph,"",@"SHT_CUDA_CALLGRAPH"
	.align	4
	.sectionentsize	8
	.align		4
        /*0000*/ 	.word	0x00000000
	.align		4
        /*0004*/ 	.word	0xffffffff
	.align		4
        /*0008*/ 	.word	0x00000000
	.align		4
        /*000c*/ 	.word	0xfffffffe
	.align		4
        /*0010*/ 	.word	0x00000000
	.align		4
        /*0014*/ 	.word	0xfffffffd
	.align		4
        /*0018*/ 	.word	0x00000000
	.align		4
        /*001c*/ 	.word	0xfffffffc


//--------------------- .text._Z24calc_xentropy_derivativePfiiS_S_ --------------------------
	.section	.text._Z24calc_xentropy_derivativePfiiS_S_,"ax",@progbits
	.align	128
        .global         _Z24calc_xentropy_derivativePfiiS_S_
        .type           _Z24calc_xentropy_derivativePfiiS_S_,@function
        .size           _Z24calc_xentropy_derivativePfiiS_S_,(.L_x_42 - _Z24calc_xentropy_derivativePfiiS_S_)
        .other          _Z24calc_xentropy_derivativePfiiS_S_,@"STO_CUDA_ENTRY STV_DEFAULT"
_Z24calc_xentropy_derivativePfiiS_S_:
.text._Z24calc_xentropy_derivativePfiiS_S_:
[----:B------:R-:W-:Y:S01]  /*0000*/  LDC R1, c[0x0][0x37c] ;  /* 0x0000df00ff017b82 */ /* 0x000fe20000000800 */
[----:B------:R-:W0:Y:S01]  /*0010*/  S2R R0, SR_TID.X ;  /* 0x0000000000007919 */ /* 0x000e220000002100 */
[----:B------:R-:W1:Y:S01]  /*0020*/  LDCU.64 UR6, c[0x0][0x388] ;  /* 0x00007100ff0677ac */ /* 0x000e620008000a00 */
[----:B------:R-:W0:Y:S01]  /*0030*/  S2R R3, SR_CTAID.X ;  /* 0x0000000000037919 */ /* 0x000e220000002500 */
[----:B------:R-:W2:Y:S01]  /*0040*/  S2R R7, SR_TID.Y ;  /* 0x0000000000077919 */ /* 0x000ea20000002200 */
[----:B------:R-:W2:Y:S01]  /*0050*/  S2R R2, SR_CTAID.Y ;  /* 0x0000000000027919 */ /* 0x000ea20000002600 */
[----:B0-----:R-:W-:-:S04]  /*0060*/  LEA R0, R3, R0, 0x5 ;  /* 0x0000000003007211 */ /* 0x001fc800078e28ff */
[----:B-1----:R-:W-:Y:S02]  /*0070*/  ISETP.GE.AND P0, PT, R0, UR7, PT ;  /* 0x0000000700007c0c */ /* 0x002fe4000bf06270 */
[----:B--2---:R-:W-:-:S04]  /*0080*/  LEA R7, R2, R7, 0x5 ;  /* 0x0000000702077211 */ /* 0x004fc800078e28ff */
[----:B------:R-:W-:-:S13]  /*0090*/  ISETP.GE.OR P0, PT, R7, UR6, P0 ;  /* 0x0000000607007c0c */ /* 0x000fda0008706670 */
[----:B------:R-:W-:Y:S05]  /*00a0*/  @P0 EXIT ;  /* 0x000000000000094d */ /* 0x000fea0003800000 */
[----:B------:R-:W0:Y:S01]  /*00b0*/  LDC.64 R2, c[0x0][0x380] ;  /* 0x0000e000ff027b82 */ /* 0x000e220000000a00 */
[----:B------:R-:W1:Y:S01]  /*00c0*/  LDCU.64 UR4, c[0x0][0x358] ;  /* 0x00006b00ff0477ac */ /* 0x000e620008000a00 */
[----:B------:R-:W-:-:S06]  /*00d0*/  IMAD R9, R7, UR7, R0 ;  /* 0x0000000707097c24 */ /* 0x000fcc000f8e0200 */
[----:B------:R-:W2:Y:S08]  /*00e0*/  LDC.64 R4, c[0x0][0x390] ;  /* 0x0000e400ff047b82 */ /* 0x000eb00000000a00 */
[----:B------:R-:W3:Y:S01]  /*00f0*/  LDC.64 R6, c[0x0][0x398] ;  /* 0x0000e600ff067b82 */ /* 0x000ee20000000a00 */
[----:B0-----:R-:W-:-:S06]  /*0100*/  IMAD.WIDE R2, R9, 0x4, R2 ;  /* 0x0000000409027825 */ /* 0x001fcc00078e0202 */
[----:B-1----:R-:W4:Y:S01]  /*0110*/  LDG.E R2, desc[UR4][R2.64] ;  /* 0x0000000402027981 */ /* 0x002f22000c1e1900 */
[----:B--2---:R-:W-:-:S06]  /*0120*/  IMAD.WIDE R4, R9, 0x4, R4 ;  /* 0x0000000409047825 */ /* 0x004fcc00078e0204 */
[----:B------:R-:W4:Y:S01]  /*0130*/  LDG.E R5, desc[UR4][R4.64] ;  /* 0x0000000404057981 */ /* 0x000f22000c1e1900 */
[----:B---3--:R-:W-:-:S04]  /*0140*/  IMAD.WIDE R6, R9, 0x4, R6 ;  /* 0x0000000409067825 */ /* 0x008fc800078e0206 */
[----:B----4-:R-:W-:-:S05]  /*0150*/  FADD R9, R2, -R5 ;  /* 0x8000000502097221 */ /* 0x010fca0000000000 */
[----:B------:R-:W-:Y:S01]  /*0160*/  STG.E desc[UR4][R6.64], R9 ;  /* 0x0000000906007986 */ /* 0x000fe2000c101904 */
[----:B------:R-:W-:Y:S05]  /*0170*/  EXIT ;  /* 0x000000000000794d */ /* 0x000fea0003800000 */
.L_x_0:
[----:B------:R-:W-:-:S00]  /*0180*/  BRA `(.L_x_0) ;  /* 0xfffffffc00fc7947 */ /* 0x000fc0000383ffff */
[----:B------:R-:W-:-:S00]  /*0190*/  NOP ;  /* 0x0000000000007918 */ /* 0x000fc00000000000 */
        /* <DEDUP_REMOVED lines=14> */
.L_x_42:


//--------------------- .text._Z21update_weights_biasesPfS_fii --------------------------
	.section	.text._Z21update_weights_biasesPfS_fii,"ax",@progbits
	.align	128
        .global         _Z21update_weights_biasesPfS_fii
        .type           _Z21update_weights_biasesPfS_fii,@function
        .size           _Z21update_weights_biasesPfS_fii,(.L_x_41 - _Z21update_weights_biasesPfS_fii)
        .other          _Z21update_weights_biasesPfS_fii,@"STO_CUDA_ENTRY STV_DEFAULT"
_Z21update_weights_biasesPfS_fii:
.text._Z21update_weights_biasesPfS_fii:
[----:B------:R-:W-:Y:S01]  /*0000*/  LDC R1, c[0x0][0x37c] ;  /* 0x0000df00ff017b82 */ /* 0x000fe20000000800 */
[----:B------:R-:W0:Y:S01]  /*0010*/  S2R R2, SR_TID.X ;  /* 0x0000000000027919 */ /* 0x000e220000002100 */
[----:B------:R-:W1:Y:S01]  /*0020*/  LDCU UR6, c[0x0][0x398] ;  /* 0x00007300ff0677ac */ /* 0x000e620008000800 */
[----:B------:R-:W0:Y:S01]  /*0030*/  S2R R3, SR_CTAID.X ;  /* 0x0000000000037919 */ /* 0x000e220000002500 */
[----:B------:R-:W2:Y:S01]  /*0040*/  LDCU UR4, c[0x0][0x394] ;  /* 0x00007280ff0477ac */ /* 0x000ea20008000800 */
[----:B------:R-:W3:Y:S01]  /*0050*/  S2R R0, SR_TID.Y ;  /* 0x0000000000007919 */ /* 0x000ee20000002200 */
[----:B------:R-:W3:Y:S01]  /*0060*/  S2R R5, SR_CTAID.Y ;  /* 0x0000000000057919 */ /* 0x000ee20000002600 */
[----:B0-----:R-:W-:-:S05]  /*0070*/  IMAD R2, R3, 0x20, R2 ;  /* 0x0000002003027824 */ /* 0x001fca00078e0202 */
[----:B-1----:R-:W-:Y:S01]  /*0080*/  ISETP.GE.AND P0, PT, R2, UR6, PT ;  /* 0x0000000602007c0c */ /* 0x002fe2000bf06270 */
[----:B---3--:R-:W-:-:S05]  /*0090*/  IMAD R3, R5, 0x20, R0 ;  /* 0x0000002005037824 */ /* 0x008fca00078e0200 */
[----:B--2---:R-:W-:-:S13]  /*00a0*/  ISETP.GE.OR P0, PT, R3, UR4, P0 ;  /* 0x0000000403007c0c */ /* 0x004fda0008706670 */
[----:B------:R-:W-:Y:S05]  /*00b0*/  @P0 EXIT ;  /* 0x000000000000094d */ /* 0x000fea0003800000 */
[----:B------:R-:W0:Y:S01]  /*00c0*/  LDC.64 R4, c[0x0][0x388] ;  /* 0x0000e200ff047b82 */ /* 0x000e220000000a00 */
[----:B------:R-:W1:Y:S01]  /*00d0*/  LDCU.64 UR4, c[0x0][0x358] ;  /* 0x00006b00ff0477ac */ /* 0x000e620008000a00 */
[----:B------:R-:W-:-:S06]  /*00e0*/  IMAD R2, R3, UR6, R2 ;  /* 0x0000000603027c24 */ /* 0x000fcc000f8e0202 */
[----:B------:R-:W2:Y:S01]  /*00f0*/  LDC R9, c[0x0][0x390] ;  /* 0x0000e400ff097b82 */ /* 0x000ea20000000800 */
[----:B0-----:R-:W-:-:S05]  /*0100*/  IMAD.WIDE R4, R2, 0x4, R4 ;  /* 0x0000000402047825 */ /* 0x001fca00078e0204 */
[----:B-1----:R-:W3:Y:S01]  /*0110*/  LDG.E R0, desc[UR4][R4.64] ;  /* 0x0000000404007981 */ /* 0x002ee2000c1e1900 */
[----:B------:R-:W-:Y:S01]  /*0120*/  BSSY.RECONVERGENT B0, `(.L_x_1) ;  /* 0x000000c000007945 */ /* 0x000fe20003800200 */
[----:B--2---:R-:W0:Y:S02]  /*0130*/  MUFU.RCP R3, R9 ;  /* 0x0000000900037308 */ /* 0x004e240000001000 */
[----:B0-----:R-:W-:-:S04]  /*0140*/  FFMA R6, R3, -R9, 1 ;  /* 0x3f80000003067423 */ /* 0x001fc80000000809 */
[----:B------:R-:W-:Y:S02]  /*0150*/  FFMA R3, R3, R6, R3 ;  /* 0x0000000603037223 */ /* 0x000fe40000000003 */
[----:B---3--:R-:W0:Y:S02]  /*0160*/  FCHK P0, R0, R9 ;  /* 0x0000000900007302 */ /* 0x008e240000000000 */
[----:B------:R-:W-:-:S04]  /*0170*/  FFMA R6, R0, R3, RZ ;  /* 0x0000000300067223 */ /* 0x000fc800000000ff */
[----:B------:R-:W-:-:S04]  /*0180*/  FFMA R7, R6, -R9, R0 ;  /* 0x8000000906077223 */ /* 0x000fc80000000000 */
[----:B------:R-:W-:Y:S01]  /*0190*/  FFMA R8, R3, R7, R6 ;  /* 0x0000000703087223 */ /* 0x000fe20000000006 */
[----:B0-----:R-:W-:Y:S06]  /*01a0*/  @!P0 BRA `(.L_x_2) ;  /* 0x00000000000c8947 */ /* 0x001fec0003800000 */
[----:B------:R-:W-:-:S07]  /*01b0*/  MOV R6, 0x1d0 ;  /* 0x000001d000067802 */ /* 0x000fce0000000f00 */
[----:B------:R-:W-:Y:S05]  /*01c0*/  CALL.REL.NOINC `($__internal_0_$__cuda_sm3x_div_rn_noftz_f32_slowpath) ;  /* 0x0000000000247944 */ /* 0x000fea0003c00000 */
[----:B------:R-:W-:-:S07]  /*01d0*/  IMAD.MOV.U32 R8, RZ, RZ, R0 ;  /* 0x000000ffff087224 */ /* 0x000fce00078e0000 */
.L_x_2:
[----:B------:R-:W-:Y:S05]  /*01e0*/  BSYNC.RECONVERGENT B0 ;  /* 0x0000000000007941 */ /* 0x000fea0003800200 */
.L_x_1:
[----:B------:R-:W0:Y:S02]  /*01f0*/  LDC.64 R6, c[0x0][0x380] ;  /* 0x0000e000ff067b82 */ /* 0x000e240000000a00 */
[----:B0-----:R-:W-:-:S05]  /*0200*/  IMAD.WIDE R2, R2, 0x4, R6 ;  /* 0x0000000402027825 */ /* 0x001fca00078e0206 */
[----:B------:R-:W2:Y:S02]  /*0210*/  LDG.E R7, desc[UR4][R2.64] ;  /* 0x0000000402077981 */ /* 0x000ea4000c1e1900 */
[----:B--2---:R-:W-:-:S05]  /*0220*/  FADD R7, R7, -R8 ;  /* 0x8000000807077221 */ /* 0x004fca0000000000 */
[----:B------:R-:W-:Y:S04]  /*0230*/  STG.E desc[UR4][R2.64], R7 ;  /* 0x0000000702007986 */ /* 0x000fe8000c101904 */
[----:B------:R-:W-:Y:S01]  /*0240*/  STG.E desc[UR4][R4.64], RZ ;  /* 0x000000ff04007986 */ /* 0x000fe2000c101904 */
[----:B------:R-:W-:Y:S05]  /*0250*/  EXIT ;  /* 0x000000000000794d */ /* 0x000fea0003800000 */
        .weak           $__internal_0_$__cuda_sm3x_div_rn_noftz_f32_slowpath
        .type           $__internal_0_$__cuda_sm3x_div_rn_noftz_f32_slowpath,@function
        .size           $__internal_0_$__cuda_sm3x_div_rn_noftz_f32_slowpath,(.L_x_41 - $__internal_0_$__cuda_sm3x_div_rn_noftz_f32_slowpath)
$__internal_0_$__cuda_sm3x_div_rn_noftz_f32_slowpath:
[----:B------:R-:W0:Y:S01]  /*0260*/  LDC R3, c[0x0][0x390] ;  /* 0x0000e400ff037b82 */ /* 0x000e220000000800 */
[--C-:B------:R-:W-:Y:S01]  /*0270*/  SHF.R.U32.HI R7, RZ, 0x17, R0.reuse ;  /* 0x00000017ff077819 */ /* 0x100fe20000011600 */
[----:B------:R-:W1:Y:S01]  /*0280*/  LDCU UR6, c[0x0][0x390] ;  /* 0x00007200ff0677ac */ /* 0x000e620008000800 */
[----:B------:R-:W-:Y:S01]  /*0290*/  BSSY.RECONVERGENT B1, `(.L_x_3) ;  /* 0x0000064000017945 */ /* 0x000fe20003800200 */
[----:B------:R-:W-:Y:S01]  /*02a0*/  IMAD.MOV.U32 R9, RZ, RZ, R0 ;  /* 0x000000ffff097224 */ /* 0x000fe200078e0000 */
[----:B------:R-:W-:-:S05]  /*02b0*/  LOP3.LUT R7, R7, 0xff, RZ, 0xc0, !PT ;  /* 0x000000ff07077812 */ /* 0x000fca00078ec0ff */
[----:B------:R-:W-:Y:S02]  /*02c0*/  VIADD R12, R7, 0xffffffff ;  /* 0xffffffff070c7836 */ /* 0x000fe40000000000 */
[----:B-1----:R-:W-:Y:S01]  /*02d0*/  IMAD.U32 R10, RZ, RZ, UR6 ;  /* 0x00000006ff0a7e24 */ /* 0x002fe2000f8e00ff */
[----:B0-----:R-:W-:-:S04]  /*02e0*/  SHF.R.U32.HI R8, RZ, 0x17, R3 ;  /* 0x00000017ff087819 */ /* 0x001fc80000011603 */
[----:B------:R-:W-:-:S05]  /*02f0*/  LOP3.LUT R8, R8, 0xff, RZ, 0xc0, !PT ;  /* 0x000000ff08087812 */ /* 0x000fca00078ec0ff */
[----:B------:R-:W-:-:S05]  /*0300*/  VIADD R13, R8, 0xffffffff ;  /* 0xffffffff080d7836 */ /* 0x000fca0000000000 */
[----:B------:R-:W-:-:S04]  /*0310*/  ISETP.GT.U32.AND P0, PT, R13, 0xfd, PT ;  /* 0x000000fd0d00780c */ /* 0x000fc80003f04070 */
[----:B------:R-:W-:-:S13]  /*0320*/  ISETP.GT.U32.OR P0, PT, R12, 0xfd, P0 ;  /* 0x000000fd0c00780c */ /* 0x000fda0000704470 */
[----:B------:R-:W-:Y:S01]  /*0330*/  @!P0 IMAD.MOV.U32 R11, RZ, RZ, RZ ;  /* 0x000000ffff0b8224 */ /* 0x000fe200078e00ff */
[----:B------:R-:W-:Y:S06]  /*0340*/  @!P0 BRA `(.L_x_4) ;  /* 0x00000000005c8947 */ /* 0x000fec0003800000 */
[----:B------:R-:W-:Y:S02]  /*0350*/  FSETP.GTU.FTZ.AND P1, PT, |R3|, +INF , PT ;  /* 0x7f8000000300780b */ /* 0x000fe40003f3c200 */
[----:B------:R-:W-:-:S04]  /*0360*/  FSETP.GTU.FTZ.AND P0, PT, |R0|, +INF , PT ;  /* 0x7f8000000000780b */ /* 0x000fc80003f1c200 */
[----:B------:R-:W-:-:S13]  /*0370*/  PLOP3.LUT P0, PT, P0, P1, PT, 0xf8, 0x8f ;  /* 0x00000000008f781c */ /* 0x000fda0000703f70 */
[----:B------:R-:W-:Y:S05]  /*0380*/  @P0 BRA `(.L_x_5) ;  /* 0x00000004004c0947 */ /* 0x000fea0003800000 */
[----:B------:R-:W-:-:S13]  /*0390*/  LOP3.LUT P0, RZ, R10, 0x7fffffff, R9, 0xc8, !PT ;  /* 0x7fffffff0aff7812 */ /* 0x000fda000780c809 */
[----:B------:R-:W-:Y:S05]  /*03a0*/  @!P0 BRA `(.L_x_6) ;  /* 0x00000004003c8947 */ /* 0x000fea0003800000 */
[C---:B------:R-:W-:Y:S02]  /*03b0*/  FSETP.NEU.FTZ.AND P2, PT, |R0|.reuse, +INF , PT ;  /* 0x7f8000000000780b */ /* 0x040fe40003f5d200 */
[----:B------:R-:W-:Y:S02]  /*03c0*/  FSETP.NEU.FTZ.AND P1, PT, |R3|, +INF , PT ;  /* 0x7f8000000300780b */ /* 0x000fe40003f3d200 */
[----:B------:R-:W-:-:S11]  /*03d0*/  FSETP.NEU.FTZ.AND P0, PT, |R0|, +INF , PT ;  /* 0x7f8000000000780b */ /* 0x000fd60003f1d200 */
[----:B------:R-:W-:Y:S05]  /*03e0*/  @!P1 BRA !P2, `(.L_x_6) ;  /* 0x00000004002c9947 */ /* 0x000fea0005000000 */
[----:B------:R-:W-:-:S04]  /*03f0*/  LOP3.LUT P2, RZ, R9, 0x7fffffff, RZ, 0xc0, !PT ;  /* 0x7fffffff09ff7812 */ /* 0x000fc8000784c0ff */
[----:B------:R-:W-:-:S13]  /*0400*/  PLOP3.LUT P1, PT, P1, P2, PT, 0x2f, 0xf2 ;  /* 0x0000000000f2781c */ /* 0x000fda0000f24577 */
[----:B------:R-:W-:Y:S05]  /*0410*/  @P1 BRA `(.L_x_7) ;  /* 0x0000000400181947 */ /* 0x000fea0003800000 */
[----:B------:R-:W-:-:S04]  /*0420*/  LOP3.LUT P1, RZ, R10, 0x7fffffff, RZ, 0xc0, !PT ;  /* 0x7fffffff0aff7812 */ /* 0x000fc8000782c0ff */
[----:B------:R-:W-:-:S13]  /*0430*/  PLOP3.LUT P0, PT, P0, P1, PT, 0x2f, 0xf2 ;  /* 0x0000000000f2781c */ /* 0x000fda0000702577 */
[----:B------:R-:W-:Y:S05]  /*0440*/  @P0 BRA `(.L_x_8) ;  /* 0x0000000400000947 */ /* 0x000fea0003800000 */
[----:B------:R-:W-:Y:S02]  /*0450*/  ISETP.GE.AND P0, PT, R12, RZ, PT ;  /* 0x000000ff0c00720c */ /* 0x000fe40003f06270 */
[----:B------:R-:W-:-:S11]  /*0460*/  ISETP.GE.AND P1, PT, R13, RZ, PT ;  /* 0x000000ff0d00720c */ /* 0x000fd60003f26270 */
[----:B------:R-:W-:Y:S02]  /*0470*/  @P0 IMAD.MOV.U32 R11, RZ, RZ, RZ ;  /* 0x000000ffff0b0224 */ /* 0x000fe400078e00ff */
[----:B------:R-:W-:Y:S01]  /*0480*/  @!P0 FFMA R9, R0, 1.84467440737095516160e+19, RZ ;  /* 0x5f80000000098823 */ /* 0x000fe200000000ff */
[----:B------:R-:W-:Y:S02]  /*0490*/  @!P0 IMAD.MOV.U32 R11, RZ, RZ, -0x40 ;  /* 0xffffffc0ff0b8424 */ /* 0x000fe400078e00ff */
[----:B------:R-:W-:Y:S02]  /*04a0*/  @!P1 FFMA R10, R3, 1.84467440737095516160e+19, RZ ;  /* 0x5f800000030a9823 */ /* 0x000fe400000000ff */
[----:B------:R-:W-:-:S07]  /*04b0*/  @!P1 VIADD R11, R11, 0x40 ;  /* 0x000000400b0b9836 */ /* 0x000fce0000000000 */
.L_x_4:
[----:B------:R-:W-:Y:S01]  /*04c0*/  LEA R3, R8, 0xc0800000, 0x17 ;  /* 0xc080000008037811 */ /* 0x000fe200078eb8ff */
[----:B------:R-:W-:Y:S01]  /*04d0*/  VIADD R7, R7, 0xffffff81 ;  /* 0xffffff8107077836 */ /* 0x000fe20000000000 */
[----:B------:R-:W-:Y:S03]  /*04e0*/  BSSY.RECONVERGENT B2, `(.L_x_9) ;  /* 0x0000035000027945 */ /* 0x000fe60003800200 */
[----:B------:R-:W-:Y:S01]  /*04f0*/  IMAD.IADD R3, R10, 0x1, -R3 ;  /* 0x000000010a037824 */ /* 0x000fe200078e0a03 */
[C---:B------:R-:W-:Y:S01]  /*0500*/  IADD3 R8, PT, PT, R7.reuse, 0x7f, -R8 ;  /* 0x0000007f07087810 */ /* 0x040fe20007ffe808 */
[----:B------:R-:W-:Y:S02]  /*0510*/  IMAD R0, R7, -0x800000, R9 ;  /* 0xff80000007007824 */ /* 0x000fe400078e0209 */
[----:B------:R-:W0:Y:S01]  /*0520*/  MUFU.RCP R10, R3 ;  /* 0x00000003000a7308 */ /* 0x000e220000001000 */
[----:B------:R-:W-:Y:S01]  /*0530*/  FADD.FTZ R13, -R3, -RZ ;  /* 0x800000ff030d7221 */ /* 0x000fe20000010100 */
[----:B------:R-:W-:-:S03]  /*0540*/  IMAD.IADD R8, R8, 0x1, R11 ;  /* 0x0000000108087824 */ /* 0x000fc600078e020b */
[----:B0-----:R-:W-:-:S04]  /*0550*/  FFMA R15, R10, R13, 1 ;  /* 0x3f8000000a0f7423 */ /* 0x001fc8000000000d */
[----:B------:R-:W-:-:S04]  /*0560*/  FFMA R12, R10, R15, R10 ;  /* 0x0000000f0a0c7223 */ /* 0x000fc8000000000a */
[----:B------:R-:W-:-:S04]  /*0570*/  FFMA R9, R0, R12, RZ ;  /* 0x0000000c00097223 */ /* 0x000fc800000000ff */
[----:B------:R-:W-:-:S04]  /*0580*/  FFMA R10, R13, R9, R0 ;  /* 0x000000090d0a7223 */ /* 0x000fc80000000000 */
[----:B------:R-:W-:-:S04]  /*0590*/  FFMA R9, R12, R10, R9 ;  /* 0x0000000a0c097223 */ /* 0x000fc80000000009 */
[----:B------:R-:W-:-:S04]  /*05a0*/  FFMA R10, R13, R9, R0 ;  /* 0x000000090d0a7223 */ /* 0x000fc80000000000 */
[----:B------:R-:W-:-:S05]  /*05b0*/  FFMA R0, R12, R10, R9 ;  /* 0x0000000a0c007223 */ /* 0x000fca0000000009 */
[----:B------:R-:W-:-:S04]  /*05c0*/  SHF.R.U32.HI R3, RZ, 0x17, R0 ;  /* 0x00000017ff037819 */ /* 0x000fc80000011600 */
[----:B------:R-:W-:-:S05]  /*05d0*/  LOP3.LUT R3, R3, 0xff, RZ, 0xc0, !PT ;  /* 0x000000ff03037812 */ /* 0x000fca00078ec0ff */
[----:B------:R-:W-:-:S04]  /*05e0*/  IMAD.IADD R11, R3, 0x1, R8 ;  /* 0x00000001030b7824 */ /* 0x000fc800078e0208 */
[----:B------:R-:W-:-:S05]  /*05f0*/  VIADD R3, R11, 0xffffffff ;  /* 0xffffffff0b037836 */ /* 0x000fca0000000000 */
[----:B------:R-:W-:-:S13]  /*0600*/  ISETP.GE.U32.AND P0, PT, R3, 0xfe, PT ;  /* 0x000000fe0300780c */ /* 0x000fda0003f06070 */
[----:B------:R-:W-:Y:S05]  /*0610*/  @!P0 BRA `(.L_x_10) ;  /* 0x0000000000808947 */ /* 0x000fea0003800000 */
[----:B------:R-:W-:-:S13]  /*0620*/  ISETP.GT.AND P0, PT, R11, 0xfe, PT ;  /* 0x000000fe0b00780c */ /* 0x000fda0003f04270 */
[----:B------:R-:W-:Y:S05]  /*0630*/  @P0 BRA `(.L_x_11) ;  /* 0x00000000006c0947 */ /* 0x000fea0003800000 */
[----:B------:R-:W-:-:S13]  /*0640*/  ISETP.GE.AND P0, PT, R11, 0x1, PT ;  /* 0x000000010b00780c */ /* 0x000fda0003f06270 */
[----:B------:R-:W-:Y:S05]  /*0650*/  @P0 BRA `(.L_x_12) ;  /* 0x0000000000740947 */ /* 0x000fea0003800000 */
[----:B------:R-:W-:Y:S02]  /*0660*/  ISETP.GE.AND P0, PT, R11, -0x18, PT ;  /* 0xffffffe80b00780c */ /* 0x000fe40003f06270 */
[----:B------:R-:W-:-:S11]  /*0670*/  LOP3.LUT R0, R0, 0x80000000, RZ, 0xc0, !PT ;  /* 0x8000000000007812 */ /* 0x000fd600078ec0ff */
[----:B------:R-:W-:Y:S05]  /*0680*/  @!P0 BRA `(.L_x_12) ;  /* 0x0000000000688947 */ /* 0x000fea0003800000 */
[CCC-:B------:R-:W-:Y:S01]  /*0690*/  FFMA.RZ R3, R12.reuse, R10.reuse, R9.reuse ;  /* 0x0000000a0c037223 */ /* 0x1c0fe2000000c009 */
[CCC-:B------:R-:W-:Y:S01]  /*06a0*/  FFMA.RM R8, R12.reuse, R10.reuse, R9.reuse ;  /* 0x0000000a0c087223 */ /* 0x1c0fe20000004009 */
[C---:B------:R-:W-:Y:S02]  /*06b0*/  ISETP.NE.AND P2, PT, R11.reuse, RZ, PT ;  /* 0x000000ff0b00720c */ /* 0x040fe40003f45270 */
[----:B------:R-:W-:Y:S02]  /*06c0*/  ISETP.NE.AND P1, PT, R11, RZ, PT ;  /* 0x000000ff0b00720c */ /* 0x000fe40003f25270 */
[----:B------:R-:W-:Y:S01]  /*06d0*/  LOP3.LUT R7, R3, 0x7fffff, RZ, 0xc0, !PT ;  /* 0x007fffff03077812 */ /* 0x000fe200078ec0ff */
[----:B------:R-:W-:Y:S01]  /*06e0*/  FFMA.RP R3, R12, R10, R9 ;  /* 0x0000000a0c037223 */ /* 0x000fe20000008009 */
[----:B------:R-:W-:Y:S02]  /*06f0*/  VIADD R10, R11, 0x20 ;  /* 0x000000200b0a7836 */ /* 0x000fe40000000000 */
[----:B------:R-:W-:Y:S01]  /*0700*/  LOP3.LUT R7, R7, 0x800000, RZ, 0xfc, !PT ;  /* 0x0080000007077812 */ /* 0x000fe200078efcff */
[----:B------:R-:W-:Y:S01]  /*0710*/  IMAD.MOV R9, RZ, RZ, -R11 ;  /* 0x000000ffff097224 */ /* 0x000fe200078e0a0b */
[----:B------:R-:W-:-:S02]  /*0720*/  FSETP.NEU.FTZ.AND P0, PT, R3, R8, PT ;  /* 0x000000080300720b */ /* 0x000fc40003f1d000 */
[----:B------:R-:W-:Y:S02]  /*0730*/  SHF.L.U32 R10, R7, R10, RZ ;  /* 0x0000000a070a7219 */ /* 0x000fe400000006ff */
[----:B------:R-:W-:Y:S02]  /*0740*/  SEL R8, R9, RZ, P2 ;  /* 0x000000ff09087207 */ /* 0x000fe40001000000 */
[----:B------:R-:W-:Y:S02]  /*0750*/  ISETP.NE.AND P1, PT, R10, RZ, P1 ;  /* 0x000000ff0a00720c */ /* 0x000fe40000f25270 */
[----:B------:R-:W-:Y:S02]  /*0760*/  SHF.R.U32.HI R8, RZ, R8, R7 ;  /* 0x00000008ff087219 */ /* 0x000fe40000011607 */
[----:B------:R-:W-:Y:S02]  /*0770*/  PLOP3.LUT P0, PT, P0, P1, PT, 0xf8, 0x8f ;  /* 0x00000000008f781c */ /* 0x000fe40000703f70 */
[----:B------:R-:W-:-:S02]  /*0780*/  SHF.R.U32.HI R10, RZ, 0x1, R8 ;  /* 0x00000001ff0a7819 */ /* 0x000fc40000011608 */
[----:B------:R-:W-:-:S04]  /*0790*/  SEL R3, RZ, 0x1, !P0 ;  /* 0x00000001ff037807 */ /* 0x000fc80004000000 */
[----:B------:R-:W-:-:S04]  /*07a0*/  LOP3.LUT R3, R3, 0x1, R10, 0xf8, !PT ;  /* 0x0000000103037812 */ /* 0x000fc800078ef80a */
[----:B------:R-:W-:-:S05]  /*07b0*/  LOP3.LUT R3, R3, R8, RZ, 0xc0, !PT ;  /* 0x0000000803037212 */ /* 0x000fca00078ec0ff */
[----:B------:R-:W-:-:S05]  /*07c0*/  IMAD.IADD R3, R10, 0x1, R3 ;  /* 0x000000010a037824 */ /* 0x000fca00078e0203 */
[----:B------:R-:W-:Y:S01]  /*07d0*/  LOP3.LUT R0, R3, R0, RZ, 0xfc, !PT ;  /* 0x0000000003007212 */ /* 0x000fe200078efcff */
[----:B------:R-:W-:Y:S06]  /*07e0*/  BRA `(.L_x_12) ;  /* 0x0000000000107947 */ /* 0x000fec0003800000 */
.L_x_11:
[----:B------:R-:W-:-:S04]  /*07f0*/  LOP3.LUT R0, R0, 0x80000000, RZ, 0xc0, !PT ;  /* 0x8000000000007812 */ /* 0x000fc800078ec0ff */
[----:B------:R-:W-:Y:S01]  /*0800*/  LOP3.LUT R0, R0, 0x7f800000, RZ, 0xfc, !PT ;  /* 0x7f80000000007812 */ /* 0x000fe200078efcff */
[----:B------:R-:W-:Y:S06]  /*0810*/  BRA `(.L_x_12) ;  /* 0x0000000000047947 */ /* 0x000fec0003800000 */
.L_x_10:
[----:B------:R-:W-:-:S07]  /*0820*/  IMAD R0, R8, 0x800000, R0 ;  /* 0x0080000008007824 */ /* 0x000fce00078e0200 */
.L_x_12:
[----:B------:R-:W-:Y:S05]  /*0830*/  BSYNC.RECONVERGENT B2 ;  /* 0x0000000000027941 */ /* 0x000fea0003800200 */
.L_x_9:
[----:B------:R-:W-:Y:S05]  /*0840*/  BRA `(.L_x_13) ;  /* 0x0000000000207947 */ /* 0x000fea0003800000 */
.L_x_8:
[----:B------:R-:W-:-:S04]  /*0850*/  LOP3.LUT R0, R10, 0x80000000, R9, 0x48, !PT ;  /* 0x800000000a007812 */ /* 0x000fc800078e4809 */
[----:B------:R-:W-:Y:S01]  /*0860*/  LOP3.LUT R0, R0, 0x7f800000, RZ, 0xfc, !PT ;  /* 0x7f80000000007812 */ /* 0x000fe200078efcff */
[----:B------:R-:W-:Y:S06]  /*0870*/  BRA `(.L_x_13) ;  /* 0x0000000000147947 */ /* 0x000fec0003800000 */
.L_x_7:
[----:B------:R-:W-:Y:S01]  /*0880*/  LOP3.LUT R0, R10, 0x80000000, R9, 0x48, !PT ;  /* 0x800000000a007812 */ /* 0x000fe200078e4809 */
[----:B------:R-:W-:Y:S06]  /*0890*/  BRA `(.L_x_13) ;  /* 0x00000000000c7947 */ /* 0x000fec0003800000 */
.L_x_6:
[----:B------:R-:W0:Y:S01]  /*08a0*/  MUFU.RSQ R0, -QNAN ;  /* 0xffc0000000007908 */ /* 0x000e220000001400 */
[----:B------:R-:W-:Y:S05]  /*08b0*/  BRA `(.L_x_13) ;  /* 0x0000000000047947 */ /* 0x000fea0003800000 */
.L_x_5:
[----:B------:R-:W-:-:S07]  /*08c0*/  FADD.FTZ R0, R0, R3 ;  /* 0x0000000300007221 */ /* 0x000fce0000010000 */
.L_x_13:
[----:B------:R-:W-:Y:S05]  /*08d0*/  BSYNC.RECONVERGENT B1 ;  /* 0x0000000000017941 */ /* 0x000fea0003800200 */
.L_x_3:
[----:B------:R-:W-:-:S04]  /*08e0*/  IMAD.MOV.U32 R7, RZ, RZ, 0x0 ;  /* 0x00000000ff077424 */ /* 0x000fc800078e00ff */
[----:B0-----:R-:W-:Y:S05]  /*08f0*/  RET.REL.NODEC R6 `(_Z21update_weights_biasesPfS_fii) ;  /* 0xfffffff406c07950 */ /* 0x001fea0003c3ffff */
.L_x_14:
        /* <DEDUP_REMOVED lines=16> */
.L_x_41:


//--------------------- .text._Z17update_deltas_gpuPfS_iiS_iif --------------------------
	.section	.text._Z17update_deltas_gpuPfS_iiS_iif,"ax",@progbits
	.align	128
        .global         _Z17update_deltas_gpuPfS_iiS_iif
        .type           _Z17update_deltas_gpuPfS_iiS_iif,@function
        .size           _Z17update_deltas_gpuPfS_iiS_iif,(.L_x_44 - _Z17update_deltas_gpuPfS_iiS_iif)
        .other          _Z17update_deltas_gpuPfS_iiS_iif,@"STO_CUDA_ENTRY STV_DEFAULT"
_Z17update_deltas_gpuPfS_iiS_iif:
.text._Z17update_deltas_gpuPfS_iiS_iif:
[----:B------:R-:W-:Y:S01]  /*0000*/  LDC R1, c[0x0][0x37c] ;  /* 0x0000df00ff017b82 */ /* 0x000fe20000000800 */
[----:B------:R-:W0:Y:S07]  /*0010*/  S2R R0, SR_TID.X ;  /* 0x0000000000007919 */ /* 0x000e2e0000002100 */
[----:B------:R-:W1:Y:S01]  /*0020*/  LDC.64 R8, c[0x0][0x390] ;  /* 0x0000e400ff087b82 */ /* 0x000e620000000a00 */
[----:B------:R-:W2:Y:S01]  /*0030*/  LDCU.64 UR4, c[0x0][0x358] ;  /* 0x00006b00ff0477ac */ /* 0x000ea20008000a00 */
[----:B------:R-:W0:Y:S01]  /*0040*/  S2R R3, SR_CTAID.X ;  /* 0x0000000000037919 */ /* 0x000e220000002500 */
[----:B------:R-:W3:Y:S01]  /*0050*/  LDCU.64 UR6, c[0x0][0x3a0] ;  /* 0x00007400ff0677ac */ /* 0x000ee20008000a00 */
[----:B------:R-:W4:Y:S01]  /*0060*/  S2R R7, SR_TID.Y ;  /* 0x0000000000077919 */ /* 0x000f220000002200 */
[----:B------:R-:W4:Y:S01]  /*0070*/  S2R R6, SR_CTAID.Y ;  /* 0x0000000000067919 */ /* 0x000f220000002600 */
[----:B0-----:R-:W-:-:S04]  /*0080*/  LEA R0, R3, R0, 0x5 ;  /* 0x0000000003007211 */ /* 0x001fc800078e28ff */
[C---:B------:R-:W-:Y:S02]  /*0090*/  ISETP.NE.AND P1, PT, R0.reuse, RZ, PT ;  /* 0x000000ff0000720c */ /* 0x040fe40003f25270 */
[----:B------:R-:W-:Y:S02]  /*00a0*/  IADD3 R4, PT, PT, R0, -0x1, RZ ;  /* 0xffffffff00047810 */ /* 0x000fe40007ffe0ff */
[----:B----4-:R-:W-:Y:S01]  /*00b0*/  LEA R7, R6, R7, 0x5 ;  /* 0x0000000706077211 */ /* 0x010fe200078e28ff */
[----:B------:R-:W-:Y:S01]  /*00c0*/  HFMA2 R6, -RZ, RZ, 1.875, 0 ;  /* 0x3f800000ff067431 */ /* 0x000fe200000001ff */
[----:B---3--:R-:W-:Y:S01]  /*00d0*/  ISETP.GE.AND P0, PT, R0, UR7, PT ;  /* 0x0000000700007c0c */ /* 0x008fe2000bf06270 */
[----:B-1----:R-:W-:-:S03]  /*00e0*/  IMAD R5, R4, R9, R8 ;  /* 0x0000000904057224 */ /* 0x002fc600078e0208 */
[----:B------:R-:W-:-:S03]  /*00f0*/  ISETP.GE.OR P0, PT, R7, UR6, P0 ;  /* 0x0000000607007c0c */ /* 0x000fc60008706670 */
[----:B------:R-:W0:Y:S02]  /*0100*/  @P1 LDC.64 R2, c[0x0][0x388] ;  /* 0x0000e200ff021b82 */ /* 0x000e240000000a00 */
[----:B0-----:R-:W-:-:S05]  /*0110*/  @P1 IMAD.WIDE R2, R5, 0x4, R2 ;  /* 0x0000000405021825 */ /* 0x001fca00078e0202 */
[----:B--2---:R0:W5:Y:S03]  /*0120*/  @P1 LDG.E R6, desc[UR4][R2.64] ;  /* 0x0000000402061981 */ /* 0x004166000c1e1900 */
[----:B------:R-:W-:Y:S05]  /*0130*/  @P0 EXIT ;  /* 0x000000000000094d */ /* 0x000fea0003800000 */
[----:B------:R-:W1:Y:S01]  /*0140*/  LDC.64 R4, c[0x0][0x380] ;  /* 0x0000e000ff047b82 */ /* 0x000e620000000a00 */
[----:B------:R-:W2:Y:S07]  /*0150*/  LDCU UR6, c[0x0][0x3a8] ;  /* 0x00007500ff0677ac */ /* 0x000eae0008000800 */
[----:B0-----:R-:W0:Y:S01]  /*0160*/  LDC.64 R2, c[0x0][0x398] ;  /* 0x0000e600ff027b82 */ /* 0x001e220000000a00 */
[----:B-1----:R-:W-:-:S06]  /*0170*/  IMAD.WIDE.U32 R4, R7, 0x4, R4 ;  /* 0x0000000407047825 */ /* 0x002fcc00078e0004 */
[----:B------:R-:W2:Y:S01]  /*0180*/  LDG.E R4, desc[UR4][R4.64] ;  /* 0x0000000404047981 */ /* 0x000ea2000c1e1900 */
[----:B------:R-:W-:-:S04]  /*0190*/  IMAD R7, R7, UR7, R0 ;  /* 0x0000000707077c24 */ /* 0x000fc8000f8e0200 */
[----:B0-----:R-:W-:-:S04]  /*01a0*/  IMAD.WIDE R2, R7, 0x4, R2 ;  /* 0x0000000407027825 */ /* 0x001fc800078e0202 */
[----:B--2---:R-:W-:-:S04]  /*01b0*/  FMUL R9, R4, UR6 ;  /* 0x0000000604097c20 */ /* 0x004fc80008400000 */
[----:B-----5:R-:W-:-:S05]  /*01c0*/  FMUL R9, R9, R6 ;  /* 0x0000000609097220 */ /* 0x020fca0000400000 */
[----:B------:R-:W-:Y:S01]  /*01d0*/  REDG.E.ADD.F32.FTZ.RN.STRONG.GPU desc[UR4][R2.64], R9 ;  /* 0x00000009020079a6 */ /* 0x000fe2000c12f304 */
[----:B------:R-:W-:Y:S05]  /*01e0*/  EXIT ;  /* 0x000000000000794d */ /* 0x000fea0003800000 */
.L_x_15:
        /* <DEDUP_REMOVED lines=9> */
.L_x_44:


//--------------------- .text._Z24calc_relu_derivative_gpuPfiiS_ --------------------------
	.section	.text._Z24calc_relu_derivative_gpuPfiiS_,"ax",@progbits
	.align	128
        .global         _Z24calc_relu_derivative_gpuPfiiS_
        .type           _Z24calc_relu_derivative_gpuPfiiS_,@function
        .size           _Z24calc_relu_derivative_gpuPfiiS_,(.L_x_45 - _Z24calc_relu_derivative_gpuPfiiS_)
        .other          _Z24calc_relu_derivative_gpuPfiiS_,@"STO_CUDA_ENTRY STV_DEFAULT"
_Z24calc_relu_derivative_gpuPfiiS_:
.text._Z24calc_relu_derivative_gpuPfiiS_:
[----:B------:R-:W-:Y:S01]  /*0000*/  LDC R1, c[0x0][0x37c] ;  /* 0x0000df00ff017b82 */ /* 0x000fe20000000800 */
[----:B------:R-:W0:Y:S01]  /*0010*/  S2R R0, SR_TID.X ;  /* 0x0000000000007919 */ /* 0x000e220000002100 */
[----:B------:R-:W1:Y:S01]  /*0020*/  LDCU.64 UR4, c[0x0][0x388] ;  /* 0x00007100ff0477ac */ /* 0x000e620008000a00 */
[----:B------:R-:W0:Y:S01]  /*0030*/  S2R R3, SR_CTAID.X ;  /* 0x0000000000037919 */ /* 0x000e220000002500 */
[----:B------:R-:W2:Y:S01]  /*0040*/  S2R R7, SR_TID.Y ;  /* 0x0000000000077919 */ /* 0x000ea20000002200 */
[----:B------:R-:W2:Y:S01]  /*0050*/  S2R R2, SR_CTAID.Y ;  /* 0x0000000000027919 */ /* 0x000ea20000002600 */
[----:B0-----:R-:W-:-:S05]  /*0060*/  IMAD R0, R3, 0x20, R0 ;  /* 0x0000002003007824 */ /* 0x001fca00078e0200 */
[----:B-1----:R-:W-:Y:S02]  /*0070*/  ISETP.GE.AND P0, PT, R0, UR5, PT ;  /* 0x0000000500007c0c */ /* 0x002fe4000bf06270 */
[----:B--2---:R-:W-:-:S04]  /*0080*/  LEA R7, R2, R7, 0x5 ;  /* 0x0000000702077211 */ /* 0x004fc800078e28ff */
[----:B------:R-:W-:-:S13]  /*0090*/  ISETP.GE.OR P0, PT, R7, UR4, P0 ;  /* 0x0000000407007c0c */ /* 0x000fda0008706670 */
[----:B------:R-:W-:Y:S05]  /*00a0*/  @P0 EXIT ;  /* 0x000000000000094d */ /* 0x000fea0003800000 */
[----:B------:R-:W0:Y:S01]  /*00b0*/  LDC.64 R2, c[0x0][0x390] ;  /* 0x0000e400ff027b82 */ /* 0x000e220000000a00 */
[----:B------:R-:W1:Y:S07]  /*00c0*/  LDCU.64 UR4, c[0x0][0x358] ;  /* 0x00006b00ff0477ac */ /* 0x000e6e0008000a00 */
[----:B------:R-:W2:Y:S01]  /*00d0*/  LDC.64 R4, c[0x0][0x380] ;  /* 0x0000e000ff047b82 */ /* 0x000ea20000000a00 */
[----:B0-----:R-:W-:-:S06]  /*00e0*/  IMAD.WIDE.U32 R2, R7, 0x4, R2 ;  /* 0x0000000407027825 */ /* 0x001fcc00078e0002 */
[----:B-1----:R-:W3:Y:S01]  /*00f0*/  LDG.E R2, desc[UR4][R2.64] ;  /* 0x0000000402027981 */ /* 0x002ee2000c1e1900 */
[----:B--2---:R-:W-:Y:S01]  /*0100*/  IMAD.WIDE.U32 R4, R7, 0x4, R4 ;  /* 0x0000000407047825 */ /* 0x004fe200078e0004 */
[----:B---3--:R-:W-:-:S05]  /*0110*/  FSET.BF.GT.AND R7, R2, RZ, PT ;  /* 0x000000ff0207720a */ /* 0x008fca0003804000 */
[----:B------:R-:W-:Y:S01]  /*0120*/  STG.E desc[UR4][R4.64], R7 ;  /* 0x0000000704007986 */ /* 0x000fe2000c101904 */
[----:B------:R-:W-:Y:S05]  /*0130*/  EXIT ;  /* 0x000000000000794d */ /* 0x000fea0003800000 */
.L_x_16:
        /* <DEDUP_REMOVED lines=12> */
.L_x_45:


//--------------------- .text._Z21calc_softmax_jacobianPfiiS_S_S_ --------------------------
	.section	.text._Z21calc_softmax_jacobianPfiiS_S_S_,"ax",@progbits
	.align	128
        .global         _Z21calc_softmax_jacobianPfiiS_S_S_
        .type           _Z21calc_softmax_jacobianPfiiS_S_S_,@function
        .size           _Z21calc_softmax_jacobianPfiiS_S_S_,(.L_x_46 - _Z21calc_softmax_jacobianPfiiS_S_S_)
        .other          _Z21calc_softmax_jacobianPfiiS_S_S_,@"STO_CUDA_ENTRY STV_DEFAULT"
_Z21calc_softmax_jacobianPfiiS_S_S_:
.text._Z21calc_softmax_jacobianPfiiS_S_S_:
        /* <DEDUP_REMOVED lines=12> */
[----:B------:R-:W0:Y:S07]  /*00c0*/  LDCU.64 UR4, c[0x0][0x358] ;  /* 0x00006b00ff0477ac */ /* 0x000e2e0008000a00 */
[----:B------:R-:W1:Y:S01]  /*00d0*/  LDC.64 R2, c[0x0][0x390] ;  /* 0x0000e400ff027b82 */ /* 0x000e620000000a00 */
[----:B0-----:R0:W2:Y:S07]  /*00e0*/  LDG.E R6, desc[UR4][R12.64] ;  /* 0x000000040c067981 */ /* 0x0010ae000c1e1900 */
[----:B------:R-:W3:Y:S01]  /*00f0*/  LDC.64 R10, c[0x0][0x398] ;  /* 0x0000e600ff0a7b82 */ /* 0x000ee20000000a00 */
[----:B-1----:R-:W-:-:S06]  /*0100*/  IMAD.WIDE.U32 R8, R0, 0x4, R2 ;  /* 0x0000000400087825 */ /* 0x002fcc00078e0002 */
[----:B------:R-:W4:Y:S04]  /*0110*/  LDG.E R9, desc[UR4][R8.64] ;  /* 0x0000000408097981 */ /* 0x000f28000c1e1900 */
[----:B---3--:R1:W4:Y:S01]  /*0120*/  LDG.E R4, desc[UR4][R10.64] ;  /* 0x000000040a047981 */ /* 0x008322000c1e1900 */
[----:B0-----:R-:W-:Y:S01]  /*0130*/  HFMA2 R13, -RZ, RZ, 1.5048828125, 33.21875 ;  /* 0x3e055027ff0d7431 */ /* 0x001fe200000001ff */
[----:B-1----:R-:W-:Y:S02]  /*0140*/  MOV R10, 0x437c0000 ;  /* 0x437c0000000a7802 */ /* 0x002fe40000000f00 */
[----:B--2---:R-:W-:-:S13]  /*0150*/  FSETP.GEU.AND P0, PT, R6, 1.175494350822287508e-38, PT ;  /* 0x008000000600780b */ /* 0x004fda0003f0e000 */
[----:B------:R-:W-:-:S05]  /*0160*/  @!P0 FMUL R6, R6, 8388608 ;  /* 0x4b00000006068820 */ /* 0x000fca0000400000 */
[----:B------:R-:W-:-:S04]  /*0170*/  IADD3 R7, PT, PT, R6, -0x3f2aaaab, RZ ;  /* 0xc0d5555506077810 */ /* 0x000fc80007ffe0ff */
[----:B------:R-:W-:-:S04]  /*0180*/  LOP3.LUT R15, R7, 0xff800000, RZ, 0xc0, !PT ;  /* 0xff800000070f7812 */ /* 0x000fc800078ec0ff */
[----:B------:R-:W-:-:S05]  /*0190*/  IADD3 R7, PT, PT, R6, -R15, RZ ;  /* 0x8000000f06077210 */ /* 0x000fca0007ffe0ff */
[----:B------:R-:W-:-:S04]  /*01a0*/  FADD R12, R7, -1 ;  /* 0xbf800000070c7421 */ /* 0x000fc80000000000 */
[----:B------:R-:W-:-:S04]  /*01b0*/  FFMA R7, R12, -R13, 0.14084610342979431152 ;  /* 0x3e1039f60c077423 */ /* 0x000fc8000000080d */
[----:B------:R-:W-:-:S04]  /*01c0*/  FFMA R7, R12, R7, -0.12148627638816833496 ;  /* 0xbdf8cdcc0c077423 */ /* 0x000fc80000000007 */
[----:B------:R-:W-:-:S04]  /*01d0*/  FFMA R7, R12, R7, 0.13980610668659210205 ;  /* 0x3e0f29550c077423 */ /* 0x000fc80000000007 */
[----:B------:R-:W-:-:S04]  /*01e0*/  FFMA R7, R12, R7, -0.16684235632419586182 ;  /* 0xbe2ad8b90c077423 */ /* 0x000fc80000000007 */
[----:B------:R-:W-:-:S04]  /*01f0*/  FFMA R7, R12, R7, 0.20012299716472625732 ;  /* 0x3e4ced0b0c077423 */ /* 0x000fc80000000007 */
[----:B------:R-:W-:-:S04]  /*0200*/  FFMA R7, R12, R7, -0.24999669194221496582 ;  /* 0xbe7fff220c077423 */ /* 0x000fc80000000007 */
[----:B------:R-:W-:-:S04]  /*0210*/  FFMA R7, R12, R7, 0.33333182334899902344 ;  /* 0x3eaaaa780c077423 */ /* 0x000fc80000000007 */
[----:B------:R-:W-:Y:S01]  /*0220*/  FFMA R11, R12, R7, -0.5 ;  /* 0xbf0000000c0b7423 */ /* 0x000fe20000000007 */
[----:B------:R-:W-:Y:S02]  /*0230*/  FSEL R7, RZ, -23, P0 ;  /* 0xc1b80000ff077808 */ /* 0x000fe40000000000 */
[----:B------:R-:W-:Y:S01]  /*0240*/  ISETP.GT.U32.AND P0, PT, R6, 0x7f7fffff, PT ;  /* 0x7f7fffff0600780c */ /* 0x000fe20003f04070 */
[----:B------:R-:W-:Y:S01]  /*0250*/  FMUL R11, R12, R11 ;  /* 0x0000000b0c0b7220 */ /* 0x000fe20000400000 */
[----:B------:R-:W-:-:S03]  /*0260*/  I2FP.F32.S32 R8, R15 ;  /* 0x0000000f00087245 */ /* 0x000fc60000201400 */
[----:B------:R-:W-:Y:S01]  /*0270*/  FFMA R12, R12, R11, R12 ;  /* 0x0000000b0c0c7223 */ /* 0x000fe2000000000c */
[----:B------:R-:W-:Y:S01]  /*0280*/  MOV R11, 0x7f800000 ;  /* 0x7f800000000b7802 */ /* 0x000fe20000000f00 */
[----:B------:R-:W-:-:S04]  /*0290*/  FFMA R7, R8, 1.1920928955078125e-07, R7 ;  /* 0x3400000008077823 */ /* 0x000fc80000000007 */
[----:B------:R-:W-:Y:S02]  /*02a0*/  FFMA R8, R7, 0.69314718246459960938, R12 ;  /* 0x3f31721807087823 */ /* 0x000fe4000000000c */
[C---:B------:R-:W-:Y:S01]  /*02b0*/  @P0 FFMA R8, R6.reuse, R11, +INF ;  /* 0x7f80000006080423 */ /* 0x040fe2000000000b */
[----:B------:R-:W-:Y:S01]  /*02c0*/  FSETP.NEU.AND P0, PT, R6, RZ, PT ;  /* 0x000000ff0600720b */ /* 0x000fe20003f0d000 */
[----:B----4-:R-:W-:Y:S01]  /*02d0*/  FADD R7, R9, -R4 ;  /* 0x8000000409077221 */ /* 0x010fe20000000000 */
[----:B------:R-:W-:Y:S02]  /*02e0*/  HFMA2 R9, -RZ, RZ, 0.96630859375, -0.0022525787353515625 ;  /* 0x3bbb989dff097431 */ /* 0x000fe400000001ff */
[----:B------:R-:W-:-:S05]  /*02f0*/  FSEL R8, R8, -INF , P0 ;  /* 0xff80000008087808 */ /* 0x000fca0000000000 */
[----:B------:R-:W-:-:S04]  /*0300*/  FADD R6, R7, -R8 ;  /* 0x8000000807067221 */ /* 0x000fc80000000000 */
[----:B------:R-:W-:-:S04]  /*0310*/  FFMA.SAT R7, R6, R9, 0.5 ;  /* 0x3f00000006077423 */ /* 0x000fc80000002009 */
[----:B------:R-:W-:Y:S01]  /*0320*/  FFMA.RM R11, R7, R10, 12582913 ;  /* 0x4b400001070b7423 */ /* 0x000fe2000000400a */
[----:B------:R-:W-:-:S03]  /*0330*/  ISETP.NE.AND P0, PT, R0, R5, PT ;  /* 0x000000050000720c */ /* 0x000fc60003f05270 */
[----:B------:R-:W-:-:S04]  /*0340*/  FADD R7, R11, -12583039 ;  /* 0xcb40007f0b077421 */ /* 0x000fc80000000000 */
[----:B------:R-:W-:-:S04]  /*0350*/  FFMA R7, R6, 1.4426950216293334961, -R7 ;  /* 0x3fb8aa3b06077823 */ /* 0x000fc80000000807 */
[----:B------:R-:W-:Y:S02]  /*0360*/  FFMA R12, R6, 1.925963033500011079e-08, R7 ;  /* 0x32a57060060c7823 */ /* 0x000fe40000000007 */
[----:B------:R-:W0:Y:S04]  /*0370*/  @!P0 LDC.64 R6, c[0x0][0x380] ;  /* 0x0000e000ff068b82 */ /* 0x000e280000000a00 */
[----:B------:R-:W1:Y:S01]  /*0380*/  MUFU.EX2 R12, R12 ;  /* 0x0000000c000c7308 */ /* 0x000e620000000800 */
[----:B------:R-:W-:Y:S01]  /*0390*/  SHF.L.U32 R11, R11, 0x17, RZ ;  /* 0x000000170b0b7819 */ /* 0x000fe200000006ff */
[----:B------:R-:W-:-:S04]  /*03a0*/  @!P0 IMAD R13, R5, UR7, R5 ;  /* 0x00000007050d8c24 */ /* 0x000fc8000f8e0205 */
[----:B-1----:R-:W-:-:S04]  /*03b0*/  FMUL R11, R11, R12 ;  /* 0x0000000c0b0b7220 */ /* 0x002fc80000400000 */
[----:B------:R-:W-:Y:S01]  /*03c0*/  @!P0 FADD R14, -R11, 1 ;  /* 0x3f8000000b0e8421 */ /* 0x000fe20000000100 */
[----:B0-----:R-:W-:-:S04]  /*03d0*/  @!P0 IMAD.WIDE R6, R13, 0x4, R6 ;  /* 0x000000040d068825 */ /* 0x001fc800078e0206 */
[----:B------:R-:W-:-:S05]  /*03e0*/  @!P0 FMUL R13, R11, R14 ;  /* 0x0000000e0b0d8220 */ /* 0x000fca0000400000 */
[----:B------:R0:W-:Y:S01]  /*03f0*/  @!P0 STG.E desc[UR4][R6.64], R13 ;  /* 0x0000000d06008986 */ /* 0x0001e2000c101904 */
[----:B------:R-:W-:Y:S05]  /*0400*/  @!P0 EXIT ;  /* 0x000000000000894d */ /* 0x000fea0003800000 */
[----:B------:R-:W-:-:S06]  /*0410*/  IMAD.WIDE R2, R5, 0x4, R2 ;  /* 0x0000000405027825 */ /* 0x000fcc00078e0202 */
[----:B------:R-:W0:Y:S02]  /*0420*/  LDG.E R3, desc[UR4][R2.64] ;  /* 0x0000000402037981 */ /* 0x000e24000c1e1900 */
[----:B0-----:R-:W-:Y:S01]  /*0430*/  FADD R7, -R4, R3 ;  /* 0x0000000304077221 */ /* 0x001fe20000000100 */
[----:B------:R-:W-:-:S03]  /*0440*/  IMAD R3, R0, UR7, R5 ;  /* 0x0000000700037c24 */ /* 0x000fc6000f8e0205 */
[----:B------:R-:W-:-:S04]  /*0450*/  FADD R8, -R8, R7 ;  /* 0x0000000708087221 */ /* 0x000fc80000000100 */
[----:B------:R-:W-:-:S04]  /*0460*/  FFMA.SAT R9, R8, R9, 0.5 ;  /* 0x3f00000008097423 */ /* 0x000fc80000002009 */
[----:B------:R-:W-:-:S04]  /*0470*/  FFMA.RM R9, R9, R10, 12582913 ;  /* 0x4b40000109097423 */ /* 0x000fc8000000400a */
[C---:B------:R-:W-:Y:S01]  /*0480*/  FADD R7, R9.reuse, -12583039 ;  /* 0xcb40007f09077421 */ /* 0x040fe20000000000 */
[----:B------:R-:W-:-:S03]  /*0490*/  SHF.L.U32 R9, R9, 0x17, RZ ;  /* 0x0000001709097819 */ /* 0x000fc600000006ff */
[C---:B------:R-:W-:Y:S02]  /*04a0*/  FFMA R13, R8.reuse, 1.4426950216293334961, -R7 ;  /* 0x3fb8aa3b080d7823 */ /* 0x040fe40000000807 */
[----:B------:R-:W0:Y:S02]  /*04b0*/  LDC.64 R6, c[0x0][0x380] ;  /* 0x0000e000ff067b82 */ /* 0x000e240000000a00 */
[----:B------:R-:W-:-:S04]  /*04c0*/  FFMA R13, R8, 1.925963033500011079e-08, R13 ;  /* 0x32a57060080d7823 */ /* 0x000fc8000000000d */
[----:B------:R-:W1:Y:S02]  /*04d0*/  MUFU.EX2 R4, R13 ;  /* 0x0000000d00047308 */ /* 0x000e640000000800 */
[----:B-1----:R-:W-:Y:S01]  /*04e0*/  FMUL R4, R9, R4 ;  /* 0x0000000409047220 */ /* 0x002fe20000400000 */
[----:B0-----:R-:W-:-:S04]  /*04f0*/  IMAD.WIDE R2, R3, 0x4, R6 ;  /* 0x0000000403027825 */ /* 0x001fc800078e0206 */
[----:B------:R-:W-:-:S05]  /*0500*/  FMUL R11, R11, -R4 ;  /* 0x800000040b0b7220 */ /* 0x000fca0000400000 */
[----:B------:R-:W-:Y:S01]  /*0510*/  STG.E desc[UR4][R2.64], R11 ;  /* 0x0000000b02007986 */ /* 0x000fe2000c101904 */
[----:B------:R-:W-:Y:S05]  /*0520*/  EXIT ;  /* 0x000000000000794d */ /* 0x000fea0003800000 */
.L_x_17:
        /* <DEDUP_REMOVED lines=13> */
.L_x_46:


//--------------------- .text._Z22calc_single_output_sumPfiiS_S_ --------------------------
	.section	.text._Z22calc_single_output_sumPfiiS_S_,"ax",@progbits
	.align	128
        .global         _Z22calc_single_output_sumPfiiS_S_
        .type           _Z22calc_single_output_sumPfiiS_S_,@function
        .size           _Z22calc_single_output_sumPfiiS_S_,(.L_x_47 - _Z22calc_single_output_sumPfiiS_S_)
        .other          _Z22calc_single_output_sumPfiiS_S_,@"STO_CUDA_ENTRY STV_DEFAULT"
_Z22calc_single_output_sumPfiiS_S_:
.text._Z22calc_single_output_sumPfiiS_S_:
        /* <DEDUP_REMOVED lines=15> */
[----:B-1----:R-:W3:Y:S04]  /*00f0*/  LDG.E R2, desc[UR4][R2.64] ;  /* 0x0000000402027981 */ /* 0x002ee8000c1e1900 */
[----:B--2---:R-:W3:Y:S01]  /*0100*/  LDG.E R5, desc[UR4][R4.64] ;  /* 0x0000000404057981 */ /* 0x004ee2000c1e1900 */
[----:B------:R-:W-:Y:S01]  /*0110*/  HFMA2 R7, -RZ, RZ, 0.96630859375, -0.0022525787353515625 ;  /* 0x3bbb989dff077431 */ /* 0x000fe200000001ff */
[----:B------:R-:W-:Y:S01]  /*0120*/  MOV R9, 0x437c0000 ;  /* 0x437c000000097802 */ /* 0x000fe20000000f00 */
[----:B---3--:R-:W-:-:S04]  /*0130*/  FADD R0, R2, -R5 ;  /* 0x8000000502007221 */ /* 0x008fc80000000000 */
[----:B------:R-:W-:-:S04]  /*0140*/  FFMA.SAT R6, R0, R7, 0.5 ;  /* 0x3f00000000067423 */ /* 0x000fc80000002007 */
[----:B------:R-:W-:-:S04]  /*0150*/  FFMA.RM R8, R6, R9, 12582913 ;  /* 0x4b40000106087423 */ /* 0x000fc80000004009 */
[----:B------:R-:W-:-:S04]  /*0160*/  FADD R7, R8, -12583039 ;  /* 0xcb40007f08077421 */ /* 0x000fc80000000000 */
[----:B------:R-:W-:-:S04]  /*0170*/  FFMA R7, R0, 1.4426950216293334961, -R7 ;  /* 0x3fb8aa3b00077823 */ /* 0x000fc80000000807 */
[----:B------:R-:W-:Y:S02]  /*0180*/  FFMA R0, R0, 1.925963033500011079e-08, R7 ;  /* 0x32a5706000007823 */ /* 0x000fe40000000007 */
[----:B------:R-:W0:Y:S02]  /*0190*/  LDC.64 R6, c[0x0][0x398] ;  /* 0x0000e600ff067b82 */ /* 0x000e240000000a00 */
[----:B------:R-:W1:Y:S01]  /*01a0*/  MUFU.EX2 R5, R0 ;  /* 0x0000000000057308 */ /* 0x000e620000000800 */
[----:B------:R-:W-:-:S05]  /*01b0*/  SHF.L.U32 R8, R8, 0x17, RZ ;  /* 0x0000001708087819 */ /* 0x000fca00000006ff */
[----:B-1----:R-:W-:-:S05]  /*01c0*/  FMUL R5, R8, R5 ;  /* 0x0000000508057220 */ /* 0x002fca0000400000 */
[----:B0-----:R-:W-:Y:S01]  /*01d0*/  REDG.E.ADD.F32.FTZ.RN.STRONG.GPU desc[UR4][R6.64], R5 ;  /* 0x00000005060079a6 */ /* 0x001fe2000c12f304 */
[----:B------:R-:W-:Y:S05]  /*01e0*/  EXIT ;  /* 0x000000000000794d */ /* 0x000fea0003800000 */
.L_x_18:
        /* <DEDUP_REMOVED lines=9> */
.L_x_47:


//--------------------- .text._Z22calc_single_output_maxPfiiS_ --------------------------
	.section	.text._Z22calc_single_output_maxPfiiS_,"ax",@progbits
	.align	128
        .global         _Z22calc_single_output_maxPfiiS_
        .type           _Z22calc_single_output_maxPfiiS_,@function
        .size           _Z22calc_single_output_maxPfiiS_,(.L_x_48 - _Z22calc_single_output_maxPfiiS_)
        .other          _Z22calc_single_output_maxPfiiS_,@"STO_CUDA_ENTRY STV_DEFAULT"
_Z22calc_single_output_maxPfiiS_:
.text._Z22calc_single_output_maxPfiiS_:
        /* <DEDUP_REMOVED lines=12> */
[----:B------:R-:W1:Y:S01]  /*00c0*/  LDCU.64 UR4, c[0x0][0x358] ;  /* 0x00006b00ff0477ac */ /* 0x000e620008000a00 */
[----:B------:R-:W-:-:S06]  /*00d0*/  IMAD R7, R7, UR7, R0 ;  /* 0x0000000707077c24 */ /* 0x000fcc000f8e0200 */
[----:B------:R-:W2:Y:S01]  /*00e0*/  LDC.64 R4, c[0x0][0x390] ;  /* 0x0000e400ff047b82 */ /* 0x000ea20000000a00 */
[----:B0-----:R-:W-:-:S06]  /*00f0*/  IMAD.WIDE R2, R7, 0x4, R2 ;  /* 0x0000000407027825 */ /* 0x001fcc00078e0202 */
[----:B-1----:R0:W5:Y:S04]  /*0100*/  LDG.E R3, desc[UR4][R2.64] ;  /* 0x0000000402037981 */ /* 0x002168000c1e1900 */
[----:B--2---:R0:W5:Y:S02]  /*0110*/  LDG.E R6, desc[UR4][R4.64] ;  /* 0x0000000404067981 */ /* 0x004164000c1e1900 */
.L_x_19:
[----:B-----5:R-:W-:Y:S01]  /*0120*/  FMNMX R7, R3, R6, !PT ;  /* 0x0000000603077209 */ /* 0x020fe20007800000 */
[----:B------:R-:W-:Y:S05]  /*0130*/  YIELD ;  /* 0x0000000000007946 */ /* 0x000fea0003800000 */
[----:B------:R-:W2:Y:S02]  /*0140*/  ATOMG.E.CAS.STRONG.GPU PT, R7, [R4], R6, R7 ;  /* 0x00000006040773a9 */ /* 0x000ea400001ee107 */
[----:B--2---:R-:W-:Y:S01]  /*0150*/  ISETP.NE.AND P0, PT, R6, R7, PT ;  /* 0x000000070600720c */ /* 0x004fe20003f05270 */
[----:B------:R-:W-:-:S12]  /*0160*/  IMAD.MOV.U32 R6, RZ, RZ, R7 ;  /* 0x000000ffff067224 */ /* 0x000fd800078e0007 */
[----:B------:R-:W-:Y:S05]  /*0170*/  @P0 BRA `(.L_x_19) ;  /* 0xfffffffc00e80947 */ /* 0x000fea000383ffff */
[----:B------:R-:W-:Y:S05]  /*0180*/  EXIT ;  /* 0x000000000000794d */ /* 0x000fea0003800000 */
.L_x_20:
        /* <DEDUP_REMOVED lines=15> */
.L_x_48:


//--------------------- .text._Z21extract_single_outputPfiiS_iiS_S_ --------------------------
	.section	.text._Z21extract_single_outputPfiiS_iiS_S_,"ax",@progbits
	.align	128
        .global         _Z21extract_single_outputPfiiS_iiS_S_
        .type           _Z21extract_single_outputPfiiS_iiS_S_,@function
        .size           _Z21extract_single_outputPfiiS_iiS_S_,(.L_x_49 - _Z21extract_single_outputPfiiS_iiS_S_)
        .other          _Z21extract_single_outputPfiiS_iiS_S_,@"STO_CUDA_ENTRY STV_DEFAULT"
_Z21extract_single_outputPfiiS_iiS_S_:
.text._Z21extract_single_outputPfiiS_iiS_S_:
[----:B------:R-:W-:Y:S01]  /*0000*/  LDC R1, c[0x0][0x37c] ;  /* 0x0000df00ff017b82 */ /* 0x000fe20000000800 */
[----:B------:R-:W0:Y:S01]  /*0010*/  S2R R0, SR_TID.X ;  /* 0x0000000000007919 */ /* 0x000e220000002100 */
[----:B------:R-:W1:Y:S01]  /*0020*/  LDCU.64 UR4, c[0x0][0x388] ;  /* 0x00007100ff0477ac */ /* 0x000e620008000a00 */
[----:B------:R-:W0:Y:S01]  /*0030*/  S2R R3, SR_CTAID.X ;  /* 0x0000000000037919 */ /* 0x000e220000002500 */
[----:B------:R-:W2:Y:S01]  /*0040*/  S2R R7, SR_TID.Y ;  /* 0x0000000000077919 */ /* 0x000ea20000002200 */
[----:B------:R-:W2:Y:S01]  /*0050*/  S2R R2, SR_CTAID.Y ;  /* 0x0000000000027919 */ /* 0x000ea20000002600 */
[----:B0-----:R-:W-:-:S05]  /*0060*/  IMAD R0, R3, 0x20, R0 ;  /* 0x0000002003007824 */ /* 0x001fca00078e0200 */
[----:B-1----:R-:W-:Y:S01]  /*0070*/  ISETP.GE.AND P0, PT, R0, UR5, PT ;  /* 0x0000000500007c0c */ /* 0x002fe2000bf06270 */
[----:B--2---:R-:W-:-:S05]  /*0080*/  IMAD R7, R2, 0x20, R7 ;  /* 0x0000002002077824 */ /* 0x004fca00078e0207 */
[----:B------:R-:W-:-:S13]  /*0090*/  ISETP.GE.OR P0, PT, R7, UR4, P0 ;  /* 0x0000000407007c0c */ /* 0x000fda0008706670 */
[----:B------:R-:W-:Y:S05]  /*00a0*/  @P0 EXIT ;  /* 0x000000000000094d */ /* 0x000fea0003800000 */
[----:B------:R-:W-:Y:S01]  /*00b0*/  ISETP.NE.AND P0, PT, R7, RZ, PT ;  /* 0x000000ff0700720c */ /* 0x000fe20003f05270 */
[----:B------:R-:W0:-:S12]  /*00c0*/  LDCU.64 UR4, c[0x0][0x358] ;  /* 0x00006b00ff0477ac */ /* 0x000e180008000a00 */
[----:B------:R-:W-:Y:S05]  /*00d0*/  @P0 BRA `(.L_x_21) ;  /* 0x0000000000400947 */ /* 0x000fea0003800000 */
[----:B------:R-:W1:Y:S01]  /*00e0*/  LDCU.64 UR6, c[0x0][0x3a0] ;  /* 0x00007400ff0677ac */ /* 0x000e620008000a00 */
[----:B------:R-:W0:Y:S01]  /*00f0*/  LDC.64 R2, c[0x0][0x380] ;  /* 0x0000e000ff027b82 */ /* 0x000e220000000a00 */
[----:B------:R-:W-:Y:S01]  /*0100*/  HFMA2 R7, -RZ, RZ, 1.875, 0 ;  /* 0x3f800000ff077431 */ /* 0x000fe200000001ff */
[----:B-1----:R-:W-:-:S04]  /*0110*/  ISETP.NE.U32.AND P0, PT, RZ, UR6, PT ;  /* 0x00000006ff007c0c */ /* 0x002fc8000bf05070 */
[----:B------:R-:W-:Y:S01]  /*0120*/  ISETP.NE.AND.EX P0, PT, RZ, UR7, PT, P0 ;  /* 0x00000007ff007c0c */ /* 0x000fe2000bf05300 */
[----:B------:R-:W1:Y:S01]  /*0130*/  LDCU.64 UR6, c[0x0][0x3a8] ;  /* 0x00007500ff0677ac */ /* 0x000e620008000a00 */
[----:B0-----:R0:W-:Y:S11]  /*0140*/  STG.E desc[UR4][R2.64], R7 ;  /* 0x0000000702007986 */ /* 0x0011f6000c101904 */
[----:B------:R-:W2:Y:S01]  /*0150*/  @P0 LDC.64 R4, c[0x0][0x3a0] ;  /* 0x0000e800ff040b82 */ /* 0x000ea20000000a00 */
[----:B------:R-:W-:-:S05]  /*0160*/  @P0 IMAD.MOV.U32 R9, RZ, RZ, -0x800000 ;  /* 0xff800000ff090424 */ /* 0x000fca00078e00ff */
[----:B--2---:R0:W-:Y:S01]  /*0170*/  @P0 STG.E desc[UR4][R4.64], R9 ;  /* 0x0000000904000986 */ /* 0x0041e2000c101904 */
[----:B-1----:R-:W-:-:S04]  /*0180*/  ISETP.NE.U32.AND P0, PT, RZ, UR6, PT ;  /* 0x00000006ff007c0c */ /* 0x002fc8000bf05070 */
[----:B------:R-:W-:-:S13]  /*0190*/  ISETP.NE.AND.EX P0, PT, RZ, UR7, PT, P0 ;  /* 0x00000007ff007c0c */ /* 0x000fda000bf05300 */
[----:B0-----:R-:W-:Y:S05]  /*01a0*/  @!P0 EXIT ;  /* 0x000000000000894d */ /* 0x001fea0003800000 */
[----:B------:R-:W0:Y:S02]  /*01b0*/  LDC.64 R2, c[0x0][0x3a8] ;  /* 0x0000ea00ff027b82 */ /* 0x000e240000000a00 */
[----:B0-----:R-:W-:Y:S01]  /*01c0*/  STG.E desc[UR4][R2.64], RZ ;  /* 0x000000ff02007986 */ /* 0x001fe2000c101904 */
[----:B------:R-:W-:Y:S05]  /*01d0*/  EXIT ;  /* 0x000000000000794d */ /* 0x000fea0003800000 */
.L_x_21:
[----:B------:R-:W1:Y:S01]  /*01e0*/  LDC.64 R4, c[0x0][0x398] ;  /* 0x0000e600ff047b82 */ /* 0x000e620000000a00 */
[----:B------:R-:W-:-:S07]  /*01f0*/  IADD3 R0, PT, PT, R7, -0x1, RZ ;  /* 0xffffffff07007810 */ /* 0x000fce0007ffe0ff */
[----:B------:R-:W2:Y:S01]  /*0200*/  LDC.64 R2, c[0x0][0x390] ;  /* 0x0000e400ff027b82 */ /* 0x000ea20000000a00 */
[----:B-1----:R-:W-:-:S04]  /*0210*/  IMAD R5, R0, R4, R5 ;  /* 0x0000000400057224 */ /* 0x002fc800078e0205 */
[----:B--2---:R-:W-:-:S03]  /*0220*/  IMAD.WIDE R2, R5, 0x4, R2 ;  /* 0x0000000405027825 */ /* 0x004fc600078e0202 */
[----:B------:R-:W1:Y:S03]  /*0230*/  LDC.64 R4, c[0x0][0x380] ;  /* 0x0000e000ff047b82 */ /* 0x000e660000000a00 */
[----:B0-----:R-:W2:Y:S01]  /*0240*/  LDG.E R3, desc[UR4][R2.64] ;  /* 0x0000000402037981 */ /* 0x001ea2000c1e1900 */
[----:B-1----:R-:W-:-:S05]  /*0250*/  IMAD.WIDE.U32 R4, R7, 0x4, R4 ;  /* 0x0000000407047825 */ /* 0x002fca00078e0004 */
[----:B--2---:R-:W-:Y:S01]  /*0260*/  STG.E desc[UR4][R4.64], R3 ;  /* 0x0000000304007986 */ /* 0x004fe2000c101904 */
[----:B------:R-:W-:Y:S05]  /*0270*/  EXIT ;  /* 0x000000000000794d */ /* 0x000fea0003800000 */
.L_x_22:
        /* <DEDUP_REMOVED lines=16> */
.L_x_49:


//--------------------- .text._Z25crossentropy_output_layerPfiiS_S_S_S_ --------------------------
	.section	.text._Z25crossentropy_output_layerPfiiS_S_S_S_,"ax",@progbits
	.align	128
        .global         _Z25crossentropy_output_layerPfiiS_S_S_S_
        .type           _Z25crossentropy_output_layerPfiiS_S_S_S_,@function
        .size           _Z25crossentropy_output_layerPfiiS_S_S_S_,(.L_x_50 - _Z25crossentropy_output_layerPfiiS_S_S_S_)
        .other          _Z25crossentropy_output_layerPfiiS_S_S_S_,@"STO_CUDA_ENTRY STV_DEFAULT"
_Z25crossentropy_output_layerPfiiS_S_S_S_:
.text._Z25crossentropy_output_layerPfiiS_S_S_S_:
        /* <DEDUP_REMOVED lines=13> */
[----:B------:R-:W-:Y:S01]  /*00d0*/  IMAD R5, R5, UR7, R0 ;  /* 0x0000000705057c24 */ /* 0x000fe2000f8e0200 */
[----:B------:R-:W-:-:S05]  /*00e0*/  MOV R15, 0xff800000 ;  /* 0xff800000000f7802 */ /* 0x000fca0000000f00 */
[----:B------:R-:W2:Y:S08]  /*00f0*/  LDC.64 R6, c[0x0][0x3a0] ;  /* 0x0000e800ff067b82 */ /* 0x000eb00000000a00 */
[----:B------:R-:W3:Y:S01]  /*0100*/  LDC.64 R10, c[0x0][0x380] ;  /* 0x0000e000ff0a7b82 */ /* 0x000ee20000000a00 */
[----:B0-----:R-:W-:-:S07]  /*0110*/  IMAD.WIDE R2, R0, 0x4, R2 ;  /* 0x0000000400027825 */ /* 0x001fce00078e0202 */
[----:B------:R-:W0:Y:S01]  /*0120*/  LDC.64 R8, c[0x0][0x390] ;  /* 0x0000e400ff087b82 */ /* 0x000e220000000a00 */
[----:B-1----:R1:W-:Y:S01]  /*0130*/  STG.E desc[UR4][R2.64], R15 ;  /* 0x0000000f02007986 */ /* 0x0023e2000c101904 */
[----:B--2---:R-:W-:-:S05]  /*0140*/  IMAD.WIDE R6, R0, 0x4, R6 ;  /* 0x0000000400067825 */ /* 0x004fca00078e0206 */
[----:B------:R2:W-:Y:S01]  /*0150*/  STG.E desc[UR4][R6.64], RZ ;  /* 0x000000ff06007986 */ /* 0x0005e2000c101904 */
[----:B---3--:R-:W-:-:S05]  /*0160*/  IMAD.WIDE R10, R5, 0x4, R10 ;  /* 0x00000004050a7825 */ /* 0x008fca00078e020a */
[----:B------:R-:W3:Y:S01]  /*0170*/  LDG.E R4, desc[UR4][R10.64] ;  /* 0x000000040a047981 */ /* 0x000ee2000c1e1900 */
[----:B0-----:R-:W-:-:S06]  /*0180*/  IMAD.WIDE R8, R5, 0x4, R8 ;  /* 0x0000000405087825 */ /* 0x001fcc00078e0208 */
[----:B------:R-:W4:Y:S01]  /*0190*/  LDG.E R8, desc[UR4][R8.64] ;  /* 0x0000000408087981 */ /* 0x000f22000c1e1900 */
[----:B-1----:R-:W-:Y:S01]  /*01a0*/  HFMA2 R2, -RZ, RZ, 1.5048828125, 33.21875 ;  /* 0x3e055027ff027431 */ /* 0x002fe200000001ff */
[----:B---3--:R-:W-:-:S13]  /*01b0*/  FSETP.GEU.AND P0, PT, R4, 1.175494350822287508e-38, PT ;  /* 0x008000000400780b */ /* 0x008fda0003f0e000 */
[----:B------:R-:W-:-:S05]  /*01c0*/  @!P0 FMUL R4, R4, 8388608 ;  /* 0x4b00000004048820 */ /* 0x000fca0000400000 */
[----:B------:R-:W-:-:S04]  /*01d0*/  IADD3 R5, PT, PT, R4, -0x3f2aaaab, RZ ;  /* 0xc0d5555504057810 */ /* 0x000fc80007ffe0ff */
[----:B------:R-:W-:-:S04]  /*01e0*/  LOP3.LUT R13, R5, 0xff800000, RZ, 0xc0, !PT ;  /* 0xff800000050d7812 */ /* 0x000fc800078ec0ff */
[----:B------:R-:W-:-:S05]  /*01f0*/  IADD3 R5, PT, PT, R4, -R13, RZ ;  /* 0x8000000d04057210 */ /* 0x000fca0007ffe0ff */
[----:B--2---:R-:W-:Y:S01]  /*0200*/  FADD R7, R5, -1 ;  /* 0xbf80000005077421 */ /* 0x004fe20000000000 */
[----:B------:R-:W-:Y:S02]  /*0210*/  FSEL R5, RZ, -23, P0 ;  /* 0xc1b80000ff057808 */ /* 0x000fe40000000000 */
[----:B------:R-:W-:Y:S01]  /*0220*/  ISETP.GT.U32.AND P0, PT, R4, 0x7f7fffff, PT ;  /* 0x7f7fffff0400780c */ /* 0x000fe20003f04070 */
[----:B------:R-:W-:-:S04]  /*0230*/  FFMA R2, R7, -R2, 0.14084610342979431152 ;  /* 0x3e1039f607027423 */ /* 0x000fc80000000802 */
[----:B------:R-:W-:-:S04]  /*0240*/  FFMA R2, R7, R2, -0.12148627638816833496 ;  /* 0xbdf8cdcc07027423 */ /* 0x000fc80000000002 */
[----:B------:R-:W-:-:S04]  /*0250*/  FFMA R2, R7, R2, 0.13980610668659210205 ;  /* 0x3e0f295507027423 */ /* 0x000fc80000000002 */
[----:B------:R-:W-:-:S04]  /*0260*/  FFMA R2, R7, R2, -0.16684235632419586182 ;  /* 0xbe2ad8b907027423 */ /* 0x000fc80000000002 */
[----:B------:R-:W-:-:S04]  /*0270*/  FFMA R2, R7, R2, 0.20012299716472625732 ;  /* 0x3e4ced0b07027423 */ /* 0x000fc80000000002 */
[----:B------:R-:W-:-:S04]  /*0280*/  FFMA R2, R7, R2, -0.24999669194221496582 ;  /* 0xbe7fff2207027423 */ /* 0x000fc80000000002 */
[C---:B------:R-:W-:Y:S02]  /*0290*/  FFMA R6, R7.reuse, R2, 0.33333182334899902344 ;  /* 0x3eaaaa7807067423 */ /* 0x040fe40000000002 */
[----:B------:R-:W0:Y:S02]  /*02a0*/  LDC.64 R2, c[0x0][0x3a8] ;  /* 0x0000ea00ff027b82 */ /* 0x000e240000000a00 */
[----:B------:R-:W-:Y:S01]  /*02b0*/  FFMA R10, R7, R6, -0.5 ;  /* 0xbf000000070a7423 */ /* 0x000fe20000000006 */
[----:B------:R-:W-:-:S03]  /*02c0*/  I2FP.F32.S32 R6, R13 ;  /* 0x0000000d00067245 */ /* 0x000fc60000201400 */
[C---:B------:R-:W-:Y:S02]  /*02d0*/  FMUL R10, R7.reuse, R10 ;  /* 0x0000000a070a7220 */ /* 0x040fe40000400000 */
[----:B------:R-:W-:Y:S02]  /*02e0*/  FFMA R5, R6, 1.1920928955078125e-07, R5 ;  /* 0x3400000006057823 */ /* 0x000fe40000000005 */
[----:B------:R-:W-:Y:S01]  /*02f0*/  FFMA R10, R7, R10, R7 ;  /* 0x0000000a070a7223 */ /* 0x000fe20000000007 */
[----:B------:R-:W-:-:S03]  /*0300*/  MOV R7, 0x7f800000 ;  /* 0x7f80000000077802 */ /* 0x000fc60000000f00 */
[----:B------:R-:W-:Y:S02]  /*0310*/  FFMA R5, R5, 0.69314718246459960938, R10 ;  /* 0x3f31721805057823 */ /* 0x000fe4000000000a */
[C---:B------:R-:W-:Y:S01]  /*0320*/  @P0 FFMA R5, R4.reuse, R7, +INF ;  /* 0x7f80000004050423 */ /* 0x040fe20000000007 */
[----:B------:R-:W-:-:S04]  /*0330*/  FSETP.NEU.AND P0, PT, R4, RZ, PT ;  /* 0x000000ff0400720b */ /* 0x000fc80003f0d000 */
[----:B------:R-:W-:Y:S01]  /*0340*/  FSEL R5, R5, -INF , P0 ;  /* 0xff80000005057808 */ /* 0x000fe20000000000 */
[----:B0-----:R-:W-:-:S04]  /*0350*/  IMAD.WIDE R2, R0, 0x4, R2 ;  /* 0x0000000400027825 */ /* 0x001fc800078e0202 */
[----:B----4-:R-:W-:-:S05]  /*0360*/  FMUL R5, R8, -R5 ;  /* 0x8000000508057220 */ /* 0x010fca0000400000 */
[----:B------:R-:W-:Y:S01]  /*0370*/  REDG.E.ADD.F32.FTZ.RN.STRONG.GPU desc[UR4][R2.64], R5 ;  /* 0x00000005020079a6 */ /* 0x000fe2000c12f304 */
[----:B------:R-:W-:Y:S05]  /*0380*/  EXIT ;  /* 0x000000000000794d */ /* 0x000fea0003800000 */
.L_x_23:
        /* <DEDUP_REMOVED lines=15> */
.L_x_50:


//--------------------- .text._Z20softmax_output_layerPfS_iiS_S_S_ --------------------------
	.section	.text._Z20softmax_output_layerPfS_iiS_S_S_,"ax",@progbits
	.align	128
        .global         _Z20softmax_output_layerPfS_iiS_S_S_
        .type           _Z20softmax_output_layerPfS_iiS_S_S_,@function
        .size           _Z20softmax_output_layerPfS_iiS_S_S_,(.L_x_51 - _Z20softmax_output_layerPfS_iiS_S_S_)
        .other          _Z20softmax_output_layerPfS_iiS_S_S_,@"STO_CUDA_ENTRY STV_DEFAULT"
_Z20softmax_output_layerPfS_iiS_S_S_:
.text._Z20softmax_output_layerPfS_iiS_S_S_:
        /* <DEDUP_REMOVED lines=13> */
[----:B------:R-:W2:Y:S08]  /*00d0*/  LDC.64 R4, c[0x0][0x380] ;  /* 0x0000e000ff047b82 */ /* 0x000eb00000000a00 */
[----:B------:R-:W3:Y:S01]  /*00e0*/  LDC.64 R6, c[0x0][0x398] ;  /* 0x0000e600ff067b82 */ /* 0x000ee20000000a00 */
[----:B0-----:R-:W-:-:S05]  /*00f0*/  IMAD.WIDE R8, R0, 0x4, R8 ;  /* 0x0000000400087825 */ /* 0x001fca00078e0208 */
[----:B-1----:R0:W4:Y:S01]  /*0100*/  LDG.E R3, desc[UR4][R8.64] ;  /* 0x0000000408037981 */ /* 0x002122000c1e1900 */
[----:B------:R-:W-:-:S04]  /*0110*/  IMAD R2, R11, UR7, R0 ;  /* 0x000000070b027c24 */ /* 0x000fc8000f8e0200 */
[----:B--2---:R-:W-:-:S04]  /*0120*/  IMAD.WIDE R4, R2, 0x4, R4 ;  /* 0x0000000402047825 */ /* 0x004fc800078e0204 */
[----:B---3--:R-:W-:Y:S02]  /*0130*/  IMAD.WIDE R6, R0, 0x4, R6 ;  /* 0x0000000400067825 */ /* 0x008fe400078e0206 */
[----:B------:R-:W2:Y:S04]  /*0140*/  LDG.E R4, desc[UR4][R4.64] ;  /* 0x0000000404047981 */ /* 0x000ea8000c1e1900 */
[----:B------:R1:W2:Y:S01]  /*0150*/  LDG.E R7, desc[UR4][R6.64] ;  /* 0x0000000406077981 */ /* 0x0002a2000c1e1900 */
[----:B0-----:R-:W-:Y:S01]  /*0160*/  HFMA2 R9, -RZ, RZ, 1.5048828125, 33.21875 ;  /* 0x3e055027ff097431 */ /* 0x001fe200000001ff */
[----:B-1----:R-:W-:Y:S02]  /*0170*/  MOV R6, 0x7f800000 ;  /* 0x7f80000000067802 */ /* 0x002fe40000000f00 */
[----:B----4-:R-:W-:-:S04]  /*0180*/  FSETP.GEU.AND P0, PT, R3, 1.175494350822287508e-38, PT ;  /* 0x008000000300780b */ /* 0x010fc80003f0e000 */
[----:B------:R-:W-:-:S09]  /*0190*/  FSEL R5, RZ, -23, P0 ;  /* 0xc1b80000ff057808 */ /* 0x000fd20000000000 */
[----:B------:R-:W-:Y:S01]  /*01a0*/  @!P0 FMUL R3, R3, 8388608 ;  /* 0x4b00000003038820 */ /* 0x000fe20000400000 */
[----:B--2---:R-:W-:-:S04]  /*01b0*/  FADD R4, R4, -R7 ;  /* 0x8000000704047221 */ /* 0x004fc80000000000 */
[C---:B------:R-:W-:Y:S02]  /*01c0*/  IADD3 R10, PT, PT, R3.reuse, -0x3f2aaaab, RZ ;  /* 0xc0d55555030a7810 */ /* 0x040fe40007ffe0ff */
[----:B------:R-:W-:Y:S02]  /*01d0*/  ISETP.GT.U32.AND P0, PT, R3, 0x7f7fffff, PT ;  /* 0x7f7fffff0300780c */ /* 0x000fe40003f04070 */
[----:B------:R-:W-:-:S04]  /*01e0*/  LOP3.LUT R10, R10, 0xff800000, RZ, 0xc0, !PT ;  /* 0xff8000000a0a7812 */ /* 0x000fc800078ec0ff */
[-C--:B------:R-:W-:Y:S02]  /*01f0*/  IADD3 R8, PT, PT, R3, -R10.reuse, RZ ;  /* 0x8000000a03087210 */ /* 0x080fe40007ffe0ff */
[----:B------:R-:W-:-:S03]  /*0200*/  I2FP.F32.S32 R10, R10 ;  /* 0x0000000a000a7245 */ /* 0x000fc60000201400 */
[----:B------:R-:W-:Y:S02]  /*0210*/  FADD R8, R8, -1 ;  /* 0xbf80000008087421 */ /* 0x000fe40000000000 */
[----:B------:R-:W-:Y:S02]  /*0220*/  FFMA R5, R10, 1.1920928955078125e-07, R5 ;  /* 0x340000000a057823 */ /* 0x000fe40000000005 */
[----:B------:R-:W-:-:S04]  /*0230*/  FFMA R9, R8, -R9, 0.14084610342979431152 ;  /* 0x3e1039f608097423 */ /* 0x000fc80000000809 */
[----:B------:R-:W-:-:S04]  /*0240*/  FFMA R9, R8, R9, -0.12148627638816833496 ;  /* 0xbdf8cdcc08097423 */ /* 0x000fc80000000009 */
[----:B------:R-:W-:-:S04]  /*0250*/  FFMA R9, R8, R9, 0.13980610668659210205 ;  /* 0x3e0f295508097423 */ /* 0x000fc80000000009 */
[----:B------:R-:W-:-:S04]  /*0260*/  FFMA R9, R8, R9, -0.16684235632419586182 ;  /* 0xbe2ad8b908097423 */ /* 0x000fc80000000009 */
[----:B------:R-:W-:-:S04]  /*0270*/  FFMA R9, R8, R9, 0.20012299716472625732 ;  /* 0x3e4ced0b08097423 */ /* 0x000fc80000000009 */
[----:B------:R-:W-:-:S04]  /*0280*/  FFMA R9, R8, R9, -0.24999669194221496582 ;  /* 0xbe7fff2208097423 */ /* 0x000fc80000000009 */
[----:B------:R-:W-:-:S04]  /*0290*/  FFMA R9, R8, R9, 0.33333182334899902344 ;  /* 0x3eaaaa7808097423 */ /* 0x000fc80000000009 */
[----:B------:R-:W-:-:S04]  /*02a0*/  FFMA R9, R8, R9, -0.5 ;  /* 0xbf00000008097423 */ /* 0x000fc80000000009 */
[----:B------:R-:W-:-:S04]  /*02b0*/  FMUL R9, R8, R9 ;  /* 0x0000000908097220 */ /* 0x000fc80000400000 */
[----:B------:R-:W-:-:S04]  /*02c0*/  FFMA R8, R8, R9, R8 ;  /* 0x0000000908087223 */ /* 0x000fc80000000008 */
[----:B------:R-:W-:Y:S01]  /*02d0*/  FFMA R5, R5, 0.69314718246459960938, R8 ;  /* 0x3f31721805057823 */ /* 0x000fe20000000008 */
[C---:B------:R-:W-:Y:S01]  /*02e0*/  @P0 FFMA R5, R3.reuse, R6, +INF ;  /* 0x7f80000003050423 */ /* 0x040fe20000000006 */
[----:B------:R-:W-:Y:S01]  /*02f0*/  FSETP.NEU.AND P0, PT, R3, RZ, PT ;  /* 0x000000ff0300720b */ /* 0x000fe20003f0d000 */
[----:B------:R-:W-:-:S03]  /*0300*/  HFMA2 R6, -RZ, RZ, 0.96630859375, -0.0022525787353515625 ;  /* 0x3bbb989dff067431 */ /* 0x000fc600000001ff */
[----:B------:R-:W-:-:S05]  /*0310*/  FSEL R5, R5, -INF , P0 ;  /* 0xff80000005057808 */ /* 0x000fca0000000000 */
[----:B------:R-:W-:Y:S01]  /*0320*/  FADD R3, R4, -R5 ;  /* 0x8000000504037221 */ /* 0x000fe20000000000 */
[----:B------:R-:W-:-:S03]  /*0330*/  MOV R5, 0x437c0000 ;  /* 0x437c000000057802 */ /* 0x000fc60000000f00 */
[----:B------:R-:W-:-:S04]  /*0340*/  FFMA.SAT R4, R3, R6, 0.5 ;  /* 0x3f00000003047423 */ /* 0x000fc80000002006 */
[----:B------:R-:W-:Y:S02]  /*0350*/  FFMA.RM R8, R4, R5, 12582913 ;  /* 0x4b40000104087423 */ /* 0x000fe40000004005 */
[----:B------:R-:W0:Y:S02]  /*0360*/  LDC.64 R4, c[0x0][0x388] ;  /* 0x0000e200ff047b82 */ /* 0x000e240000000a00 */
[C---:B------:R-:W-:Y:S01]  /*0370*/  FADD R6, R8.reuse, -12583039 ;  /* 0xcb40007f08067421 */ /* 0x040fe20000000000 */
[----:B------:R-:W-:-:S03]  /*0380*/  SHF.L.U32 R8, R8, 0x17, RZ ;  /* 0x0000001708087819 */ /* 0x000fc600000006ff */
[C---:B------:R-:W-:Y:S02]  /*0390*/  FFMA R10, R3.reuse, 1.4426950216293334961, -R6 ;  /* 0x3fb8aa3b030a7823 */ /* 0x040fe40000000806 */
[----:B------:R-:W1:Y:S02]  /*03a0*/  LDC.64 R6, c[0x0][0x3a8] ;  /* 0x0000ea00ff067b82 */ /* 0x000e640000000a00 */
[----:B------:R-:W-:-:S04]  /*03b0*/  FFMA R10, R3, 1.925963033500011079e-08, R10 ;  /* 0x32a57060030a7823 */ /* 0x000fc8000000000a */
[----:B------:R-:W2:Y:S01]  /*03c0*/  MUFU.EX2 R9, R10 ;  /* 0x0000000a00097308 */ /* 0x000ea20000000800 */
[----:B0-----:R-:W-:-:S04]  /*03d0*/  IMAD.WIDE R2, R2, 0x4, R4 ;  /* 0x0000000402027825 */ /* 0x001fc800078e0204 */
[----:B--2---:R-:W-:Y:S01]  /*03e0*/  FMUL R9, R8, R9 ;  /* 0x0000000908097220 */ /* 0x004fe20000400000 */
[----:B-1----:R-:W-:-:S04]  /*03f0*/  IMAD.WIDE R4, R0, 0x4, R6 ;  /* 0x0000000400047825 */ /* 0x002fc800078e0206 */
[----:B------:R-:W-:Y:S04]  /*0400*/  STG.E desc[UR4][R2.64], R9 ;  /* 0x0000000902007986 */ /* 0x000fe8000c101904 */
[----:B------:R-:W-:Y:S01]  /*0410*/  STG.E desc[UR4][R4.64], RZ ;  /* 0x000000ff04007986 */ /* 0x000fe2000c101904 */
[----:B------:R-:W-:Y:S05]  /*0420*/  EXIT ;  /* 0x000000000000794d */ /* 0x000fea0003800000 */
.L_x_24:
        /* <DEDUP_REMOVED lines=13> */
.L_x_51:


//--------------------- .text._Z21calc_sum_output_layerPfiiS_S_ --------------------------
	.section	.text._Z21calc_sum_output_layerPfiiS_S_,"ax",@progbits
	.align	128
        .global         _Z21calc_sum_output_layerPfiiS_S_
        .type           _Z21calc_sum_output_layerPfiiS_S_,@function
        .size           _Z21calc_sum_output_layerPfiiS_S_,(.L_x_52 - _Z21calc_sum_output_layerPfiiS_S_)
        .other          _Z21calc_sum_output_layerPfiiS_S_,@"STO_CUDA_ENTRY STV_DEFAULT"
_Z21calc_sum_output_layerPfiiS_S_:
.text._Z21calc_sum_output_layerPfiiS_S_:
        /* <DEDUP_REMOVED lines=16> */
[----:B-1----:R-:W3:Y:S01]  /*0100*/  LDG.E R2, desc[UR4][R2.64] ;  /* 0x0000000402027981 */ /* 0x002ee2000c1e1900 */
[----:B--2---:R-:W-:-:S06]  /*0110*/  IMAD.WIDE R4, R9, 0x4, R4 ;  /* 0x0000000409047825 */ /* 0x004fcc00078e0204 */
[----:B------:R-:W3:Y:S01]  /*0120*/  LDG.E R5, desc[UR4][R4.64] ;  /* 0x0000000404057981 */ /* 0x000ee2000c1e1900 */
[----:B------:R-:W-:Y:S01]  /*0130*/  HFMA2 R7, -RZ, RZ, 0.96630859375, -0.0022525787353515625 ;  /* 0x3bbb989dff077431 */ /* 0x000fe200000001ff */
[----:B------:R-:W-:Y:S01]  /*0140*/  MOV R11, 0x437c0000 ;  /* 0x437c0000000b7802 */ /* 0x000fe20000000f00 */
[----:B---3--:R-:W-:-:S04]  /*0150*/  FADD R0, R2, -R5 ;  /* 0x8000000502007221 */ /* 0x008fc80000000000 */
[----:B------:R-:W-:-:S04]  /*0160*/  FFMA.SAT R6, R0, R7, 0.5 ;  /* 0x3f00000000067423 */ /* 0x000fc80000002007 */
[----:B------:R-:W-:Y:S02]  /*0170*/  FFMA.RM R8, R6, R11, 12582913 ;  /* 0x4b40000106087423 */ /* 0x000fe4000000400b */
[----:B------:R-:W0:Y:S02]  /*0180*/  LDC.64 R6, c[0x0][0x398] ;  /* 0x0000e600ff067b82 */ /* 0x000e240000000a00 */
[----:B------:R-:W-:-:S04]  /*0190*/  FADD R11, R8, -12583039 ;  /* 0xcb40007f080b7421 */ /* 0x000fc80000000000 */
[----:B------:R-:W-:-:S04]  /*01a0*/  FFMA R11, R0, 1.4426950216293334961, -R11 ;  /* 0x3fb8aa3b000b7823 */ /* 0x000fc8000000080b */
[----:B------:R-:W-:-:S06]  /*01b0*/  FFMA R11, R0, 1.925963033500011079e-08, R11 ;  /* 0x32a57060000b7823 */ /* 0x000fcc000000000b */
[----:B------:R-:W1:Y:S01]  /*01c0*/  MUFU.EX2 R11, R11 ;  /* 0x0000000b000b7308 */ /* 0x000e620000000800 */
[----:B------:R-:W-:Y:S01]  /*01d0*/  SHF.L.U32 R8, R8, 0x17, RZ ;  /* 0x0000001708087819 */ /* 0x000fe200000006ff */
[----:B0-----:R-:W-:-:S04]  /*01e0*/  IMAD.WIDE R2, R9, 0x4, R6 ;  /* 0x0000000409027825 */ /* 0x001fc800078e0206 */
[----:B-1----:R-:W-:-:S05]  /*01f0*/  FMUL R5, R8, R11 ;  /* 0x0000000b08057220 */ /* 0x002fca0000400000 */
[----:B------:R-:W-:Y:S01]  /*0200*/  REDG.E.ADD.F32.FTZ.RN.STRONG.GPU desc[UR4][R2.64], R5 ;  /* 0x00000005020079a6 */ /* 0x000fe2000c12f304 */
[----:B------:R-:W-:Y:S05]  /*0210*/  EXIT ;  /* 0x000000000000794d */ /* 0x000fea0003800000 */
.L_x_25:
        /* <DEDUP_REMOVED lines=14> */
.L_x_52:


//--------------------- .text._Z21calc_max_output_layerPfiiS_ --------------------------
	.section	.text._Z21calc_max_output_layerPfiiS_,"ax",@progbits
	.align	128
        .global         _Z21calc_max_output_layerPfiiS_
        .type           _Z21calc_max_output_layerPfiiS_,@function
        .size           _Z21calc_max_output_layerPfiiS_,(.L_x_53 - _Z21calc_max_output_layerPfiiS_)
        .other          _Z21calc_max_output_layerPfiiS_,@"STO_CUDA_ENTRY STV_DEFAULT"
_Z21calc_max_output_layerPfiiS_:
.text._Z21calc_max_output_layerPfiiS_:
        /* <DEDUP_REMOVED lines=16> */
[----:B-1----:R0:W5:Y:S01]  /*0100*/  LDG.E R5, desc[UR4][R4.64] ;  /* 0x0000000404057981 */ /* 0x002162000c1e1900 */
[----:B--2---:R-:W-:-:S05]  /*0110*/  IMAD.WIDE R2, R7, 0x4, R2 ;  /* 0x0000000407027825 */ /* 0x004fca00078e0202 */
[----:B------:R0:W5:Y:S02]  /*0120*/  LDG.E R6, desc[UR4][R2.64] ;  /* 0x0000000402067981 */ /* 0x000164000c1e1900 */
.L_x_26:
[----:B-----5:R-:W-:Y:S01]  /*0130*/  FMNMX R7, R5, R6, !PT ;  /* 0x0000000605077209 */ /* 0x020fe20007800000 */
[----:B------:R-:W-:Y:S05]  /*0140*/  YIELD ;  /* 0x0000000000007946 */ /* 0x000fea0003800000 */
[----:B------:R-:W2:Y:S02]  /*0150*/  ATOMG.E.CAS.STRONG.GPU PT, R7, [R2], R6, R7 ;  /* 0x00000006020773a9 */ /* 0x000ea400001ee107 */
[----:B--2---:R-:W-:Y:S01]  /*0160*/  ISETP.NE.AND P0, PT, R6, R7, PT ;  /* 0x000000070600720c */ /* 0x004fe20003f05270 */
[----:B------:R-:W-:-:S12]  /*0170*/  IMAD.MOV.U32 R6, RZ, RZ, R7 ;  /* 0x000000ffff067224 */ /* 0x000fd800078e0007 */
[----:B------:R-:W-:Y:S05]  /*0180*/  @P0 BRA `(.L_x_26) ;  /* 0xfffffffc00e80947 */ /* 0x000fea000383ffff */
[----:B------:R-:W-:Y:S05]  /*0190*/  EXIT ;  /* 0x000000000000794d */ /* 0x000fea0003800000 */
.L_x_27:
        /* <DEDUP_REMOVED lines=14> */
.L_x_53:


//--------------------- .text._Z22blocked_gpu_matrixmultPfS_S_S_iiib --------------------------
	.section	.text._Z22blocked_gpu_matrixmultPfS_S_S_iiib,"ax",@progbits
	.align	128
        .global         _Z22blocked_gpu_matrixmultPfS_S_S_iiib
        .type           _Z22blocked_gpu_matrixmultPfS_S_S_iiib,@function
        .size           _Z22blocked_gpu_matrixmultPfS_S_S_iiib,(.L_x_54 - _Z22blocked_gpu_matrixmultPfS_S_S_iiib)
        .other          _Z22blocked_gpu_matrixmultPfS_S_S_iiib,@"STO_CUDA_ENTRY STV_DEFAULT"
_Z22blocked_gpu_matrixmultPfS_S_S_iiib:
.text._Z22blocked_gpu_matrixmultPfS_S_S_iiib:
[----:B------:R-:W-:Y:S08]  /*0000*/  LDC R1, c[0x0][0x37c] ;  /* 0x0000df00ff017b82 */ /* 0x000ff00000000800 */
[----:B------:R-:W0:Y:S01]  /*0010*/  LDC R16, c[0x0][0x3a8] ;  /* 0x0000ea00ff107b82 */ /* 0x000e220000000800 */
[----:B------:R-:W1:Y:S01]  /*0020*/  S2R R25, SR_TID.X ;  /* 0x0000000000197919 */ /* 0x000e620000002100 */
[----:B------:R-:W2:Y:S01]  /*0030*/  LDCU.64 UR8, c[0x0][0x358] ;  /* 0x00006b00ff0877ac */ /* 0x000ea20008000a00 */
[----:B------:R-:W-:Y:S01]  /*0040*/  HFMA2 R27, -RZ, RZ, 0, 0 ;  /* 0x00000000ff1b7431 */ /* 0x000fe200000001ff */
[----:B------:R-:W1:Y:S01]  /*0050*/  S2R R24, SR_CTAID.X ;  /* 0x0000000000187919 */ /* 0x000e620000002500 */
[----:B------:R-:W3:Y:S01]  /*0060*/  S2R R23, SR_TID.Y ;  /* 0x0000000000177919 */ /* 0x000ee20000002200 */
[----:B------:R-:W3:Y:S01]  /*0070*/  S2R R22, SR_CTAID.Y ;  /* 0x0000000000167919 */ /* 0x000ee20000002600 */
[----:B0-----:R-:W-:-:S02]  /*0080*/  ISETP.GE.AND P0, PT, R16, 0x1, PT ;  /* 0x000000011000780c */ /* 0x001fc40003f06270 */
[----:B-1----:R-:W-:Y:S02]  /*0090*/  LEA R24, R24, R25, 0x5 ;  /* 0x0000001918187211 */ /* 0x002fe400078e28ff */
[----:B---3--:R-:W-:-:S09]  /*00a0*/  LEA R22, R22, R23, 0x5 ;  /* 0x0000001716167211 */ /* 0x008fd200078e28ff */
[----:B--2---:R-:W-:Y:S05]  /*00b0*/  @!P0 BRA `(.L_x_28) ;  /* 0x0000000c00fc8947 */ /* 0x004fea0003800000 */
[----:B------:R-:W0:Y:S01]  /*00c0*/  S2UR UR5, SR_CgaCtaId ;  /* 0x00000000000579c3 */ /* 0x000e220000008800 */
[----:B------:R-:W1:Y:S01]  /*00d0*/  LDCU.64 UR6, c[0x0][0x3a0] ;  /* 0x00007400ff0677ac */ /* 0x000e620008000a00 */
[C---:B------:R-:W-:Y:S02]  /*00e0*/  LOP3.LUT R0, R16.reuse, 0xffff, RZ, 0xc0, !PT ;  /* 0x0000ffff10007812 */ /* 0x040fe400078ec0ff */
[C---:B------:R-:W-:Y:S01]  /*00f0*/  IADD3 R21, PT, PT, R16.reuse, 0x1f, RZ ;  /* 0x0000001f10157810 */ /* 0x040fe20007ffe0ff */
[----:B------:R-:W-:Y:S01]  /*0100*/  UMOV UR4, 0x400 ;  /* 0x0000040000047882 */ /* 0x000fe20000000000 */
[----:B------:R-:W-:Y:S02]  /*0110*/  SHF.R.U32.HI R0, RZ, 0x4, R0 ;  /* 0x00000004ff007819 */ /* 0x000fe40000011600 */
[----:B------:R-:W-:Y:S02]  /*0120*/  LOP3.LUT R20, R16, 0x1f, RZ, 0xc0, !PT ;  /* 0x0000001f10147812 */ /* 0x000fe400078ec0ff */
[----:B------:R-:W-:-:S02]  /*0130*/  SHF.L.U32 R0, R0, 0x4, RZ ;  /* 0x0000000400007819 */ /* 0x000fc400000006ff */
[----:B------:R-:W-:Y:S02]  /*0140*/  LOP3.LUT R19, R16, 0xf, RZ, 0xc0, !PT ;  /* 0x0000000f10137812 */ /* 0x000fe400078ec0ff */
[----:B------:R-:W-:Y:S02]  /*0150*/  LOP3.LUT R7, R0, 0x10, RZ, 0xe2, !PT ;  /* 0x0000001000077812 */ /* 0x000fe400078ee2ff */
[C---:B------:R-:W-:Y:S02]  /*0160*/  LOP3.LUT R18, R16.reuse, 0x7, RZ, 0xc0, !PT ;  /* 0x0000000710127812 */ /* 0x040fe400078ec0ff */
[----:B------:R-:W-:Y:S02]  /*0170*/  LOP3.LUT R17, R16, 0x10, RZ, 0xc0, !PT ;  /* 0x0000001010117812 */ /* 0x000fe400078ec0ff */
[----:B-1----:R-:W-:Y:S02]  /*0180*/  ISETP.GE.AND P0, PT, R24, UR7, PT ;  /* 0x0000000718007c0c */ /* 0x002fe4000bf06270 */
[----:B------:R-:W-:-:S02]  /*0190*/  LOP3.LUT R16, R16, 0x3, RZ, 0xc0, !PT ;  /* 0x0000000310107812 */ /* 0x000fc400078ec0ff */
[----:B------:R-:W-:Y:S01]  /*01a0*/  ISETP.LT.AND P0, PT, R22, UR6, !P0 ;  /* 0x0000000616007c0c */ /* 0x000fe2000c701270 */
[----:B0-----:R-:W-:Y:S01]  /*01b0*/  ULEA UR6, UR5, UR4, 0x18 ;  /* 0x0000000405067291 */ /* 0x001fe2000f8ec0ff */
[----:B------:R-:W-:Y:S01]  /*01c0*/  MOV R27, RZ ;  /* 0x000000ff001b7202 */ /* 0x000fe20000000f00 */
[----:B------:R-:W-:Y:S01]  /*01d0*/  UIADD3 UR4, UPT, UPT, UR4, 0x1000, URZ ;  /* 0x0000100004047890 */ /* 0x000fe2000fffe0ff */
[----:B------:R-:W-:Y:S02]  /*01e0*/  SHF.R.U32.HI R21, RZ, 0x5, R21 ;  /* 0x00000005ff157819 */ /* 0x000fe40000011615 */
[----:B------:R-:W-:Y:S01]  /*01f0*/  IADD3 R7, PT, PT, -R7, RZ, RZ ;  /* 0x000000ff07077210 */ /* 0x000fe20007ffe1ff */
[----:B------:R-:W-:Y:S01]  /*0200*/  ULEA UR4, UR5, UR4, 0x18 ;  /* 0x0000000405047291 */ /* 0x000fe2000f8ec0ff */
[----:B------:R-:W-:-:S04]  /*0210*/  LEA R6, R23, UR6, 0x7 ;  /* 0x0000000617067c11 */ /* 0x000fc8000f8e38ff */
[C---:B------:R-:W-:Y:S02]  /*0220*/  LEA R5, R25.reuse, R6, 0x2 ;  /* 0x0000000619057211 */ /* 0x040fe400078e10ff */
[----:B------:R-:W-:Y:S01]  /*0230*/  LEA R2, R25, UR4, 0x2 ;  /* 0x0000000419027c11 */ /* 0x000fe2000f8e10ff */
[----:B------:R-:W-:Y:S01]  /*0240*/  UMOV UR4, URZ ;  /* 0x000000ff00047c82 */ /* 0x000fe20008000000 */
[----:B------:R-:W-:Y:S02]  /*0250*/  IADD3 R3, PT, PT, R6, 0x20, RZ ;  /* 0x0000002006037810 */ /* 0x000fe40007ffe0ff */
[----:B------:R-:W-:Y:S02]  /*0260*/  LEA R4, R23, R2, 0x7 ;  /* 0x0000000217047211 */ /* 0x000fe400078e38ff */
[----:B------:R-:W-:-:S07]  /*0270*/  IADD3 R0, PT, PT, R2, 0x400, RZ ;  /* 0x0000040002007810 */ /* 0x000fce0007ffe0ff */
.L_x_39:
[----:B0-----:R-:W0:Y:S01]  /*0280*/  LDCU UR5, c[0x0][0x3a8] ;  /* 0x00007500ff0577ac */ /* 0x001e220008000800 */
[----:B-1----:R-:W1:Y:S01]  /*0290*/  LDCU UR6, c[0x0][0x3a0] ;  /* 0x00007400ff0677ac */ /* 0x002e620008000800 */
[----:B0-----:R-:W-:-:S04]  /*02a0*/  ISETP.GE.AND P1, PT, R25, UR5, PT ;  /* 0x0000000519007c0c */ /* 0x001fc8000bf26270 */
[----:B-1----:R-:W-:Y:S01]  /*02b0*/  ISETP.GE.OR P1, PT, R22, UR6, P1 ;  /* 0x0000000616007c0c */ /* 0x002fe20008f26670 */
[----:B------:R-:W0:-:S12]  /*02c0*/  LDCU UR6, c[0x0][0x3a4] ;  /* 0x00007480ff0677ac */ /* 0x000e180008000800 */
[----:B--2---:R-:W1:Y:S01]  /*02d0*/  @!P1 LDC.64 R8, c[0x0][0x380] ;  /* 0x0000e000ff089b82 */ /* 0x004e620000000a00 */
[----:B------:R-:W-:-:S04]  /*02e0*/  @!P1 IMAD R11, R22, UR5, R25 ;  /* 0x00000005160b9c24 */ /* 0x000fc8000f8e0219 */
[----:B-1----:R-:W-:-:S06]  /*02f0*/  @!P1 IMAD.WIDE.U32 R8, R11, 0x4, R8 ;  /* 0x000000040b089825 */ /* 0x002fcc00078e0008 */
[----:B------:R-:W2:Y:S01]  /*0300*/  @!P1 LDG.E R8, desc[UR8][R8.64] ;  /* 0x0000000808089981 */ /* 0x000ea2000c1e1900 */
[----:B------:R-:W-:Y:S03]  /*0310*/  BSSY.RECONVERGENT B0, `(.L_x_29) ;  /* 0x0000019000007945 */ /* 0x000fe60003800200 */
[----:B--2---:R1:W-:Y:S01]  /*0320*/  @!P1 STS [R5], R8 ;  /* 0x0000000805009388 */ /* 0x0043e20000000800 */
[----:B------:R-:W-:-:S04]  /*0330*/  ISETP.GE.AND P1, PT, R23, UR5, PT ;  /* 0x0000000517007c0c */ /* 0x000fc8000bf26270 */
[----:B0-----:R-:W-:-:S13]  /*0340*/  ISETP.GE.OR P1, PT, R24, UR6, P1 ;  /* 0x0000000618007c0c */ /* 0x001fda0008f26670 */
[----:B-1----:R-:W-:Y:S05]  /*0350*/  @P1 BRA `(.L_x_30) ;  /* 0x0000000000501947 */ /* 0x002fea0003800000 */
[----:B------:R-:W0:Y:S02]  /*0360*/  LDCU.U8 UR5, c[0x0][0x3ac] ;  /* 0x00007580ff0577ac */ /* 0x000e240008000000 */
[----:B0-----:R-:W-:-:S04]  /*0370*/  UPRMT UR5, UR5, 0x8880, URZ ;  /* 0x0000888005057896 */ /* 0x001fc800080000ff */
[----:B------:R-:W-:-:S09]  /*0380*/  UISETP.NE.AND UP0, UPT, UR5, URZ, UPT ;  /* 0x000000ff0500728c */ /* 0x000fd2000bf05270 */
[----:B------:R-:W-:Y:S05]  /*0390*/  BRA.U !UP0, `(.L_x_31) ;  /* 0x00000001082c7547 */ /* 0x000fea000b800000 */
[----:B------:R-:W-:-:S13]  /*03a0*/  ISETP.NE.AND P1, PT, R23, RZ, PT ;  /* 0x000000ff1700720c */ /* 0x000fda0003f25270 */
[----:B------:R-:W-:-:S05]  /*03b0*/  @!P1 MOV R9, 0x3f800000 ;  /* 0x3f80000000099802 */ /* 0x000fca0000000f00 */
[----:B------:R1:W-:Y:S01]  /*03c0*/  @!P1 STS [R4], R9 ;  /* 0x0000000904009388 */ /* 0x0003e20000000800 */
[----:B------:R-:W-:Y:S05]  /*03d0*/  @!P1 BRA `(.L_x_30) ;  /* 0x0000000000309947 */ /* 0x000fea0003800000 */
[----:B-1----:R-:W0:Y:S01]  /*03e0*/  LDC.64 R8, c[0x0][0x388] ;  /* 0x0000e200ff087b82 */ /* 0x002e220000000a00 */
[----:B------:R-:W-:-:S05]  /*03f0*/  IADD3 R11, PT, PT, R23, -0x1, RZ ;  /* 0xffffffff170b7810 */ /* 0x000fca0007ffe0ff */
[----:B------:R-:W-:-:S04]  /*0400*/  IMAD R11, R11, UR6, R24 ;  /* 0x000000060b0b7c24 */ /* 0x000fc8000f8e0218 */
[----:B0-----:R-:W-:-:S06]  /*0410*/  IMAD.WIDE R8, R11, 0x4, R8 ;  /* 0x000000040b087825 */ /* 0x001fcc00078e0208 */
[----:B------:R-:W2:Y:S04]  /*0420*/  LDG.E R9, desc[UR8][R8.64] ;  /* 0x0000000808097981 */ /* 0x000ea8000c1e1900 */
[----:B--2---:R2:W-:Y:S01]  /*0430*/  STS [R4], R9 ;  /* 0x0000000904007388 */ /* 0x0045e20000000800 */
[----:B------:R-:W-:Y:S05]  /*0440*/  BRA `(.L_x_30) ;  /* 0x0000000000147947 */ /* 0x000fea0003800000 */
.L_x_31:
[----:B------:R-:W0:Y:S01]  /*0450*/  LDC.64 R8, c[0x0][0x388] ;  /* 0x0000e200ff087b82 */ /* 0x000e220000000a00 */
[----:B------:R-:W-:-:S04]  /*0460*/  IMAD R11, R23, UR6, R24 ;  /* 0x00000006170b7c24 */ /* 0x000fc8000f8e0218 */
[----:B0-----:R-:W-:-:S06]  /*0470*/  IMAD.WIDE R8, R11, 0x4, R8 ;  /* 0x000000040b087825 */ /* 0x001fcc00078e0208 */
[----:B------:R-:W2:Y:S04]  /*0480*/  LDG.E R9, desc[UR8][R8.64] ;  /* 0x0000000808097981 */ /* 0x000ea8000c1e1900 */
[----:B--2---:R0:W-:Y:S02]  /*0490*/  STS [R4], R9 ;  /* 0x0000000904007388 */ /* 0x0041e40000000800 */
.L_x_30:
[----:B------:R-:W-:Y:S05]  /*04a0*/  BSYNC.RECONVERGENT B0 ;  /* 0x0000000000007941 */ /* 0x000fea0003800200 */
.L_x_29:
[----:B------:R-:W-:Y:S06]  /*04b0*/  BAR.SYNC.DEFER_BLOCKING 0x0 ;  /* 0x0000000000007b1d */ /* 0x000fec0000010000 */
[----:B------:R-:W-:Y:S04]  /*04c0*/  BSSY.RECONVERGENT B0, `(.L_x_32) ;  /* 0x00000b8000007945 */ /* 0x000fe80003800200 */
[----:B------:R-:W-:Y:S05]  /*04d0*/  @!P0 BRA `(.L_x_33) ;  /* 0x0000000800d88947 */ /* 0x000fea0003800000 */
[----:B------:R-:W-:-:S04]  /*04e0*/  IADD3 R8, PT, PT, R21, -0x1, RZ ;  /* 0xffffffff15087810 */ /* 0x000fc80007ffe0ff */
[----:B------:R-:W-:-:S04]  /*04f0*/  ISETP.NE.AND P1, PT, R8, UR4, PT ;  /* 0x0000000408007c0c */ /* 0x000fc8000bf25270 */
[----:B------:R-:W-:-:S13]  /*0500*/  ISETP.EQ.OR P1, PT, R20, RZ, P1 ;  /* 0x000000ff1400720c */ /* 0x000fda0000f22670 */
[----:B------:R-:W-:Y:S05]  /*0510*/  @!P1 BRA `(.L_x_34) ;  /* 0x0000000400249947 */ /* 0x000fea0003800000 */
[----:B------:R-:W-:Y:S04]  /*0520*/  LDS R8, [R2] ;  /* 0x0000000002087984 */ /* 0x000fe80000000800 */
[----:B------:R-:W3:Y:S04]  /*0530*/  LDS.128 R12, [R6] ;  /* 0x00000000060c7984 */ /* 0x000ee80000000c00 */
[----:B012---:R-:W0:Y:S04]  /*0540*/  LDS R9, [R2+0x80] ;  /* 0x0000800002097984 */ /* 0x007e280000000800 */
[----:B------:R-:W1:Y:S04]  /*0550*/  LDS R10, [R2+0x100] ;  /* 0x00010000020a7984 */ /* 0x000e680000000800 */
[----:B------:R-:W2:Y:S04]  /*0560*/  LDS R26, [R2+0x180] ;  /* 0x00018000021a7984 */ /* 0x000ea80000000800 */
[----:B------:R-:W-:Y:S01]  /*0570*/  LDS R29, [R2+0xf80] ;  /* 0x000f8000021d7984 */ /* 0x000fe20000000800 */
[----:B---3--:R-:W-:-:S03]  /*0580*/  FFMA R8, R12, R8, R27 ;  /* 0x000000080c087223 */ /* 0x008fc6000000001b */
[----:B------:R-:W-:Y:S01]  /*0590*/  LDS R12, [R2+0x300] ;  /* 0x00030000020c7984 */ /* 0x000fe20000000800 */
[----:B0-----:R-:W-:-:S03]  /*05a0*/  FFMA R9, R9, R13, R8 ;  /* 0x0000000d09097223 */ /* 0x001fc60000000008 */
[----:B------:R-:W-:Y:S01]  /*05b0*/  LDS R13, [R2+0x200] ;  /* 0x00020000020d7984 */ /* 0x000fe20000000800 */
[----:B-1----:R-:W-:-:S03]  /*05c0*/  FFMA R27, R10, R14, R9 ;  /* 0x0000000e0a1b7223 */ /* 0x002fc60000000009 */
[----:B------:R-:W0:Y:S01]  /*05d0*/  LDS.128 R8, [R6+0x10] ;  /* 0x0000100006087984 */ /* 0x000e220000000c00 */
[----:B--2---:R-:W-:-:S03]  /*05e0*/  FFMA R15, R26, R15, R27 ;  /* 0x0000000f1a0f7223 */ /* 0x004fc6000000001b */
[----:B------:R-:W1:Y:S04]  /*05f0*/  LDS R27, [R2+0x280] ;  /* 0x00028000021b7984 */ /* 0x000e680000000800 */
[----:B------:R-:W2:Y:S01]  /*0600*/  LDS R26, [R2+0x380] ;  /* 0x00038000021a7984 */ /* 0x000ea20000000800 */
[----:B0-----:R-:W-:-:S04]  /*0610*/  FFMA R8, R8, R13, R15 ;  /* 0x0000000d08087223 */ /* 0x001fc8000000000f */
[----:B-1----:R-:W-:Y:S02]  /*0620*/  FFMA R27, R27, R9, R8 ;  /* 0x000000091b1b7223 */ /* 0x002fe40000000008 */
[----:B------:R-:W-:Y:S02]  /*0630*/  LDS R9, [R2+0x400] ;  /* 0x0004000002097984 */ /* 0x000fe40000000800 */
[----:B------:R-:W-:Y:S02]  /*0640*/  FFMA R27, R12, R10, R27 ;  /* 0x0000000a0c1b7223 */ /* 0x000fe4000000001b */
[----:B------:R-:W0:Y:S02]  /*0650*/  LDS.128 R12, [R6+0x20] ;  /* 0x00002000060c7984 */ /* 0x000e240000000c00 */
[----:B--2---:R-:W-:Y:S02]  /*0660*/  FFMA R11, R26, R11, R27 ;  /* 0x0000000b1a0b7223 */ /* 0x004fe4000000001b */
[----:B------:R-:W1:Y:S04]  /*0670*/  LDS R27, [R2+0x480] ;  /* 0x00048000021b7984 */ /* 0x000e680000000800 */
[----:B------:R-:W2:Y:S04]  /*0680*/  LDS R8, [R2+0x500] ;  /* 0x0005000002087984 */ /* 0x000ea80000000800 */
[----:B------:R-:W3:Y:S01]  /*0690*/  LDS R26, [R2+0x580] ;  /* 0x00058000021a7984 */ /* 0x000ee20000000800 */
[----:B0-----:R-:W-:-:S04]  /*06a0*/  FFMA R12, R12, R9, R11 ;  /* 0x000000090c0c7223 */ /* 0x001fc8000000000b */
[----:B-1----:R-:W-:Y:S02]  /*06b0*/  FFMA R27, R27, R13, R12 ;  /* 0x0000000d1b1b7223 */ /* 0x002fe4000000000c */
[----:B------:R-:W-:Y:S02]  /*06c0*/  LDS R13, [R2+0x600] ;  /* 0x00060000020d7984 */ /* 0x000fe40000000800 */
[----:B--2---:R-:W-:Y:S02]  /*06d0*/  FFMA R27, R8, R14, R27 ;  /* 0x0000000e081b7223 */ /* 0x004fe4000000001b */
[----:B------:R-:W0:Y:S02]  /*06e0*/  LDS.128 R8, [R6+0x30] ;  /* 0x0000300006087984 */ /* 0x000e240000000c00 */
[----:B---3--:R-:W-:Y:S02]  /*06f0*/  FFMA R15, R26, R15, R27 ;  /* 0x0000000f1a0f7223 */ /* 0x008fe4000000001b */
        /* <DEDUP_REMOVED lines=37> */
[----:B------:R-:W2:Y:S01]  /*0950*/  LDS R12, [R2+0xf00] ;  /* 0x000f0000020c7984 */ /* 0x000ea20000000800 */
[----:B0-----:R-:W-:-:S04]  /*0960*/  FFMA R8, R8, R13, R15 ;  /* 0x0000000d08087223 */ /* 0x001fc8000000000f */
[----:B-1----:R-:W-:-:S04]  /*0970*/  FFMA R9, R27, R9, R8 ;  /* 0x000000091b097223 */ /* 0x002fc80000000008 */
[----:B--2---:R-:W-:-:S04]  /*0980*/  FFMA R10, R12, R10, R9 ;  /* 0x0000000a0c0a7223 */ /* 0x004fc80000000009 */
[----:B------:R-:W-:Y:S01]  /*0990*/  FFMA R27, R29, R11, R10 ;  /* 0x0000000b1d1b7223 */ /* 0x000fe2000000000a */
[----:B------:R-:W-:Y:S06]  /*09a0*/  BRA `(.L_x_33) ;  /* 0x0000000400a47947 */ /* 0x000fec0003800000 */
.L_x_34:
[----:B------:R-:W-:Y:S01]  /*09b0*/  ISETP.GE.U32.AND P1, PT, R20, 0x10, PT ;  /* 0x000000101400780c */ /* 0x000fe20003f26070 */
[----:B------:R-:W-:-:S12]  /*09c0*/  HFMA2 R13, -RZ, RZ, 0, 0 ;  /* 0x00000000ff0d7431 */ /* 0x000fd800000001ff */
[----:B------:R-:W-:Y:S05]  /*09d0*/  @!P1 BRA `(.L_x_35) ;  /* 0x0000000000b49947 */ /* 0x000fea0003800000 */
[----:B------:R-:W-:Y:S02]  /*09e0*/  MOV R14, R0 ;  /* 0x00000000000e7202 */ /* 0x000fe40000000f00 */
[----:B------:R-:W-:Y:S02]  /*09f0*/  MOV R13, R3 ;  /* 0x00000003000d7202 */ /* 0x000fe40000000f00 */
[----:B------:R-:W-:-:S07]  /*0a00*/  MOV R12, R7 ;  /* 0x00000007000c7202 */ /* 0x000fce0000000f00 */
.L_x_36:
[----:B------:R-:W-:Y:S01]  /*0a10*/  LDS R15, [R14+-0x400] ;  /* 0xfffc00000e0f7984 */ /* 0x000fe20000000800 */
[----:B------:R-:W-:-:S03]  /*0a20*/  IADD3 R12, PT, PT, R12, 0x10, RZ ;  /* 0x000000100c0c7810 */ /* 0x000fc60007ffe0ff */
[----:B012---:R-:W0:Y:S01]  /*0a30*/  LDS.128 R8, [R13+-0x20] ;  /* 0xffffe0000d087984 */ /* 0x007e220000000c00 */
[----:B------:R-:W-:-:S03]  /*0a40*/  ISETP.NE.AND P1, PT, R12, RZ, PT ;  /* 0x000000ff0c00720c */ /* 0x000fc60003f25270 */
[----:B------:R-:W-:Y:S01]  /*0a50*/  LDS R26, [R14+-0x200] ;  /* 0xfffe00000e1a7984 */ /* 0x000fe20000000800 */
[----:B0-----:R-:W-:-:S03]  /*0a60*/  FFMA R8, R8, R15, R27 ;  /* 0x0000000f08087223 */ /* 0x001fc6000000001b */
[----:B------:R-:W0:Y:S04]  /*0a70*/  LDS R15, [R14+-0x380] ;  /* 0xfffc80000e0f7984 */ /* 0x000e280000000800 */
[----:B------:R-:W-:Y:S01]  /*0a80*/  LDS R27, [R14+0x380] ;  /* 0x000380000e1b7984 */ /* 0x000fe20000000800 */
[----:B0-----:R-:W-:-:S03]  /*0a90*/  FFMA R9, R15, R9, R8 ;  /* 0x000000090f097223 */ /* 0x001fc60000000008 */
[----:B------:R-:W0:Y:S04]  /*0aa0*/  LDS R8, [R14+-0x300] ;  /* 0xfffd00000e087984 */ /* 0x000e280000000800 */
[----:B------:R-:W1:Y:S01]  /*0ab0*/  LDS R15, [R14+-0x280] ;  /* 0xfffd80000e0f7984 */ /* 0x000e620000000800 */
[----:B0-----:R-:W-:-:S04]  /*0ac0*/  FFMA R8, R8, R10, R9 ;  /* 0x0000000a08087223 */ /* 0x001fc80000000009 */
[----:B-1----:R-:W-:Y:S02]  /*0ad0*/  FFMA R15, R15, R11, R8 ;  /* 0x0000000b0f0f7223 */ /* 0x002fe40000000008 */
[----:B------:R-:W0:Y:S02]  /*0ae0*/  LDS.128 R8, [R13+-0x10] ;  /* 0xfffff0000d087984 */ /* 0x000e240000000c00 */
[----:B0-----:R-:W-:Y:S02]  /*0af0*/  FFMA R8, R8, R26, R15 ;  /* 0x0000001a08087223 */ /* 0x001fe4000000000f */
[----:B------:R-:W0:Y:S04]  /*0b00*/  LDS R15, [R14+-0x180] ;  /* 0xfffe80000e0f7984 */ /* 0x000e280000000800 */
[----:B------:R-:W-:Y:S01]  /*0b10*/  LDS R26, [R14] ;  /* 0x000000000e1a7984 */ /* 0x000fe20000000800 */
[----:B0-----:R-:W-:-:S03]  /*0b20*/  FFMA R9, R15, R9, R8 ;  /* 0x000000090f097223 */ /* 0x001fc60000000008 */
[----:B------:R-:W0:Y:S04]  /*0b30*/  LDS R8, [R14+-0x100] ;  /* 0xffff00000e087984 */ /* 0x000e280000000800 */
[----:B------:R-:W1:Y:S01]  /*0b40*/  LDS R15, [R14+-0x80] ;  /* 0xffff80000e0f7984 */ /* 0x000e620000000800 */
[----:B0-----:R-:W-:-:S04]  /*0b50*/  FFMA R8, R8, R10, R9 ;  /* 0x0000000a08087223 */ /* 0x001fc80000000009 */
[----:B-1----:R-:W-:Y:S02]  /*0b60*/  FFMA R15, R15, R11, R8 ;  /* 0x0000000b0f0f7223 */ /* 0x002fe40000000008 */
[----:B------:R-:W0:Y:S02]  /*0b70*/  LDS.128 R8, [R13] ;  /* 0x000000000d087984 */ /* 0x000e240000000c00 */
[----:B0-----:R-:W-:Y:S02]  /*0b80*/  FFMA R8, R8, R26, R15 ;  /* 0x0000001a08087223 */ /* 0x001fe4000000000f */
[----:B------:R-:W0:Y:S04]  /*0b90*/  LDS R15, [R14+0x80] ;  /* 0x000080000e0f7984 */ /* 0x000e280000000800 */
[----:B------:R-:W-:Y:S01]  /*0ba0*/  LDS R26, [R14+0x200] ;  /* 0x000200000e1a7984 */ /* 0x000fe20000000800 */
[----:B0-----:R-:W-:-:S03]  /*0bb0*/  FFMA R9, R15, R9, R8 ;  /* 0x000000090f097223 */ /* 0x001fc60000000008 */
[----:B------:R-:W0:Y:S04]  /*0bc0*/  LDS R8, [R14+0x100] ;  /* 0x000100000e087984 */ /* 0x000e280000000800 */
[----:B------:R-:W1:Y:S01]  /*0bd0*/  LDS R15, [R14+0x180] ;  /* 0x000180000e0f7984 */ /* 0x000e620000000800 */
[----:B0-----:R-:W-:-:S04]  /*0be0*/  FFMA R8, R8, R10, R9 ;  /* 0x0000000a08087223 */ /* 0x001fc80000000009 */
[----:B-1----:R-:W-:Y:S02]  /*0bf0*/  FFMA R15, R15, R11, R8 ;  /* 0x0000000b0f0f7223 */ /* 0x002fe40000000008 */
[----:B------:R0:W1:Y:S02]  /*0c00*/  LDS.128 R8, [R13+0x10] ;  /* 0x000010000d087984 */ /* 0x0000640000000c00 */
[----:B0-----:R-:W-:Y:S01]  /*0c10*/  IADD3 R13, PT, PT, R13, 0x40, RZ ;  /* 0x000000400d0d7810 */ /* 0x001fe20007ffe0ff */
[----:B-1----:R-:W-:Y:S02]  /*0c20*/  FFMA R8, R8, R26, R15 ;  /* 0x0000001a08087223 */ /* 0x002fe4000000000f */
[----:B------:R-:W0:Y:S04]  /*0c30*/  LDS R15, [R14+0x280] ;  /* 0x000280000e0f7984 */ /* 0x000e280000000800 */
[----:B------:R1:W2:Y:S02]  /*0c40*/  LDS R26, [R14+0x300] ;  /* 0x000300000e1a7984 */ /* 0x0002a40000000800 */
[----:B-1----:R-:W-:Y:S01]  /*0c50*/  IADD3 R14, PT, PT, R14, 0x800, RZ ;  /* 0x000008000e0e7810 */ /* 0x002fe20007ffe0ff */
[----:B0-----:R-:W-:-:S04]  /*0c60*/  FFMA R9, R15, R9, R8 ;  /* 0x000000090f097223 */ /* 0x001fc80000000008 */
[----:B--2---:R-:W-:-:S04]  /*0c70*/  FFMA R10, R26, R10, R9 ;  /* 0x0000000a1a0a7223 */ /* 0x004fc80000000009 */
[----:B------:R-:W-:Y:S01]  /*0c80*/  FFMA R27, R27, R11, R10 ;  /* 0x0000000b1b1b7223 */ /* 0x000fe2000000000a */
[----:B------:R-:W-:Y:S06]  /*0c90*/  @P1 BRA `(.L_x_36) ;  /* 0xfffffffc005c1947 */ /* 0x000fec000383ffff */
[----:B------:R-:W-:-:S07]  /*0ca0*/  MOV R13, R17 ;  /* 0x00000011000d7202 */ /* 0x000fce0000000f00 */
.L_x_35:
[----:B------:R-:W-:-:S13]  /*0cb0*/  ISETP.NE.AND P1, PT, R19, RZ, PT ;  /* 0x000000ff1300720c */ /* 0x000fda0003f25270 */
[----:B------:R-:W-:Y:S05]  /*0cc0*/  @!P1 BRA `(.L_x_33) ;  /* 0x0000000000dc9947 */ /* 0x000fea0003800000 */
[----:B------:R-:W-:Y:S02]  /*0cd0*/  IADD3 R8, PT, PT, R19, -0x1, RZ ;  /* 0xffffffff13087810 */ /* 0x000fe40007ffe0ff */
[----:B------:R-:W-:Y:S02]  /*0ce0*/  ISETP.NE.AND P2, PT, R18, RZ, PT ;  /* 0x000000ff1200720c */ /* 0x000fe40003f45270 */
[----:B------:R-:W-:-:S13]  /*0cf0*/  ISETP.GE.U32.AND P1, PT, R8, 0x7, PT ;  /* 0x000000070800780c */ /* 0x000fda0003f26070 */
[----:B------:R-:W-:Y:S05]  /*0d00*/  @!P1 BRA `(.L_x_37) ;  /* 0x0000000000549947 */ /* 0x000fea0003800000 */
[C---:B------:R-:W-:Y:S02]  /*0d10*/  LEA R12, R13.reuse, R2, 0x7 ;  /* 0x000000020d0c7211 */ /* 0x040fe400078e38ff */
[C---:B------:R-:W-:Y:S02]  /*0d20*/  LEA R14, R13.reuse, R6, 0x2 ;  /* 0x000000060d0e7211 */ /* 0x040fe400078e10ff */
[----:B------:R-:W-:Y:S01]  /*0d30*/  IADD3 R13, PT, PT, R13, 0x8, RZ ;  /* 0x000000080d0d7810 */ /* 0x000fe20007ffe0ff */
[----:B------:R-:W-:Y:S04]  /*0d40*/  LDS R15, [R12] ;  /* 0x000000000c0f7984 */ /* 0x000fe80000000800 */
[----:B012---:R-:W0:Y:S04]  /*0d50*/  LDS.128 R8, [R14] ;  /* 0x000000000e087984 */ /* 0x007e280000000c00 */
[----:B------:R-:W-:Y:S04]  /*0d60*/  LDS R28, [R12+0x280] ;  /* 0x000280000c1c7984 */ /* 0x000fe80000000800 */
[----:B------:R-:W-:Y:S01]  /*0d70*/  LDS R26, [R12+0x380] ;  /* 0x000380000c1a7984 */ /* 0x000fe20000000800 */
[----:B0-----:R-:W-:-:S03]  /*0d80*/  FFMA R8, R8, R15, R27 ;  /* 0x0000000f08087223 */ /* 0x001fc6000000001b */
[----:B------:R-:W0:Y:S04]  /*0d90*/  LDS R15, [R12+0x80] ;  /* 0x000080000c0f7984 */ /* 0x000e280000000800 */
[----:B------:R-:W-:Y:S01]  /*0da0*/  LDS R27, [R12+0x180] ;  /* 0x000180000c1b7984 */ /* 0x000fe20000000800 */
[----:B0-----:R-:W-:-:S03]  /*0db0*/  FFMA R9, R15, R9, R8 ;  /* 0x000000090f097223 */ /* 0x001fc60000000008 */
[----:B------:R-:W0:Y:S04]  /*0dc0*/  LDS R8, [R12+0x100] ;  /* 0x000100000c087984 */ /* 0x000e280000000800 */
[----:B------:R-:W-:Y:S01]  /*0dd0*/  LDS R15, [R12+0x200] ;  /* 0x000200000c0f7984 */ /* 0x000fe20000000800 */
[----:B0-----:R-:W-:-:S04]  /*0de0*/  FFMA R8, R8, R10, R9 ;  /* 0x0000000a08087223 */ /* 0x001fc80000000009 */
[----:B------:R-:W-:Y:S02]  /*0df0*/  FFMA R29, R27, R11, R8 ;  /* 0x0000000b1b1d7223 */ /* 0x000fe40000000008 */
[----:B------:R-:W0:Y:S04]  /*0e00*/  LDS.128 R8, [R14+0x10] ;  /* 0x000010000e087984 */ /* 0x000e280000000c00 */
[----:B------:R-:W1:Y:S01]  /*0e10*/  LDS R27, [R12+0x300] ;  /* 0x000300000c1b7984 */ /* 0x000e620000000800 */
[----:B0-----:R-:W-:-:S04]  /*0e20*/  FFMA R8, R8, R15, R29 ;  /* 0x0000000f08087223 */ /* 0x001fc8000000001d */
[----:B------:R-:W-:-:S04]  /*0e30*/  FFMA R8, R28, R9, R8 ;  /* 0x000000091c087223 */ /* 0x000fc80000000008 */
[----:B-1----:R-:W-:-:S04]  /*0e40*/  FFMA R27, R27, R10, R8 ;  /* 0x0000000a1b1b7223 */ /* 0x002fc80000000008 */
[----:B------:R-:W-:-:S07]  /*0e50*/  FFMA R27, R26, R11, R27 ;  /* 0x0000000b1a1b7223 */ /* 0x000fce000000001b */
.L_x_37:
[----:B------:R-:W-:Y:S05]  /*0e60*/  @!P2 BRA `(.L_x_33) ;  /* 0x000000000074a947 */ /* 0x000fea0003800000 */
[----:B------:R-:W-:Y:S02]  /*0e70*/  IADD3 R8, PT, PT, R18, -0x1, RZ ;  /* 0xffffffff12087810 */ /* 0x000fe40007ffe0ff */
[----:B------:R-:W-:Y:S02]  /*0e80*/  ISETP.NE.AND P2, PT, R16, RZ, PT ;  /* 0x000000ff1000720c */ /* 0x000fe40003f45270 */
[----:B------:R-:W-:-:S13]  /*0e90*/  ISETP.GE.U32.AND P1, PT, R8, 0x3, PT ;  /* 0x000000030800780c */ /* 0x000fda0003f26070 */
[----:B------:R-:W-:Y:S05]  /*0ea0*/  @!P1 BRA `(.L_x_38) ;  /* 0x0000000000309947 */ /* 0x000fea0003800000 */
[C---:B------:R-:W-:Y:S02]  /*0eb0*/  LEA R8, R13.reuse, R6, 0x2 ;  /* 0x000000060d087211 */ /* 0x040fe400078e10ff */
[C---:B------:R-:W-:Y:S02]  /*0ec0*/  LEA R12, R13.reuse, R2, 0x7 ;  /* 0x000000020d0c7211 */ /* 0x040fe400078e38ff */
[----:B------:R-:W-:Y:S02]  /*0ed0*/  IADD3 R13, PT, PT, R13, 0x4, RZ ;  /* 0x000000040d0d7810 */ /* 0x000fe40007ffe0ff */
[----:B012---:R-:W-:Y:S04]  /*0ee0*/  LDS.128 R8, [R8] ;  /* 0x0000000008087984 */ /* 0x007fe80000000c00 */
[----:B------:R-:W0:Y:S04]  /*0ef0*/  LDS R14, [R12] ;  /* 0x000000000c0e7984 */ /* 0x000e280000000800 */
[----:B------:R-:W1:Y:S04]  /*0f00*/  LDS R15, [R12+0x80] ;  /* 0x000080000c0f7984 */ /* 0x000e680000000800 */
[----:B------:R-:W2:Y:S01]  /*0f10*/  LDS R26, [R12+0x100] ;  /* 0x000100000c1a7984 */ /* 0x000ea20000000800 */
[----:B0-----:R-:W-:-:S03]  /*0f20*/  FFMA R14, R8, R14, R27 ;  /* 0x0000000e080e7223 */ /* 0x001fc6000000001b */
[----:B------:R-:W0:Y:S01]  /*0f30*/  LDS R27, [R12+0x180] ;  /* 0x000180000c1b7984 */ /* 0x000e220000000800 */
[----:B-1----:R-:W-:-:S04]  /*0f40*/  FFMA R9, R15, R9, R14 ;  /* 0x000000090f097223 */ /* 0x002fc8000000000e */
[----:B--2---:R-:W-:-:S04]  /*0f50*/  FFMA R10, R26, R10, R9 ;  /* 0x0000000a1a0a7223 */ /* 0x004fc80000000009 */
[----:B0-----:R-:W-:-:S07]  /*0f60*/  FFMA R27, R27, R11, R10 ;  /* 0x0000000b1b1b7223 */ /* 0x001fce000000000a */
.L_x_38:
[----:B------:R-:W-:Y:S05]  /*0f70*/  @!P2 BRA `(.L_x_33) ;  /* 0x000000000030a947 */ /* 0x000fea0003800000 */
[C---:B------:R-:W-:Y:S02]  /*0f80*/  LEA R8, R13.reuse, R6, 0x2 ;  /* 0x000000060d087211 */ /* 0x040fe400078e10ff */
[----:B------:R-:W-:Y:S02]  /*0f90*/  LEA R13, R13, R2, 0x7 ;  /* 0x000000020d0d7211 */ /* 0x000fe400078e38ff */
[----:B------:R-:W-:Y:S02]  /*0fa0*/  ISETP.NE.AND P1, PT, R16, 0x1, PT ;  /* 0x000000011000780c */ /* 0x000fe40003f25270 */
[----:B012---:R-:W-:Y:S04]  /*0fb0*/  LDS.128 R8, [R8] ;  /* 0x0000000008087984 */ /* 0x007fe80000000c00 */
[----:B------:R-:W0:Y:S02]  /*0fc0*/  LDS R12, [R13] ;  /* 0x000000000d0c7984 */ /* 0x000e240000000800 */
[----:B0-----:R-:W-:-:S05]  /*0fd0*/  FFMA R27, R8, R12, R27 ;  /* 0x0000000c081b7223 */ /* 0x001fca000000001b */
[----:B------:R-:W-:Y:S05]  /*0fe0*/  @!P1 BRA `(.L_x_33) ;  /* 0x0000000000149947 */ /* 0x000fea0003800000 */
[----:B------:R-:W-:Y:S01]  /*0ff0*/  ISETP.NE.AND P1, PT, R16, 0x2, PT ;  /* 0x000000021000780c */ /* 0x000fe20003f25270 */
[----:B------:R-:W0:-:S12]  /*1000*/  LDS R8, [R13+0x80] ;  /* 0x000080000d087984 */ /* 0x000e180000000800 */
[----:B------:R-:W1:Y:S01]  /*1010*/  @P1 LDS R12, [R13+0x100] ;  /* 0x000100000d0c1984 */ /* 0x000e620000000800 */
[----:B0-----:R-:W-:-:S04]  /*1020*/  FFMA R27, R8, R9, R27 ;  /* 0x00000009081b7223 */ /* 0x001fc8000000001b */
[----:B-1----:R-:W-:-:S07]  /*1030*/  @P1 FFMA R27, R12, R10, R27 ;  /* 0x0000000a0c1b1223 */ /* 0x002fce000000001b */
.L_x_33:
[----:B------:R-:W-:Y:S05]  /*1040*/  BSYNC.RECONVERGENT B0 ;  /* 0x0000000000007941 */ /* 0x000fea0003800200 */
.L_x_32:
[----:B------:R-:W-:Y:S01]  /*1050*/  UIADD3 UR4, UPT, UPT, UR4, 0x1, URZ ;  /* 0x0000000104047890 */ /* 0x000fe2000fffe0ff */
[----:B------:R-:W-:Y:S01]  /*1060*/  BAR.SYNC.DEFER_BLOCKING 0x0 ;  /* 0x0000000000007b1d */ /* 0x000fe20000010000 */
[----:B------:R-:W-:Y:S02]  /*1070*/  IADD3 R25, PT, PT, R25, 0x20, RZ ;  /* 0x0000002019197810 */ /* 0x000fe40007ffe0ff */
[----:B------:R-:W-:Y:S02]  /*1080*/  IADD3 R23, PT, PT, R23, 0x20, RZ ;  /* 0x0000002017177810 */ /* 0x000fe40007ffe0ff */
[----:B------:R-:W-:-:S13]  /*1090*/  ISETP.NE.AND P1, PT, R21, UR4, PT ;  /* 0x0000000415007c0c */ /* 0x000fda000bf25270 */
[----:B------:R-:W-:Y:S05]  /*10a0*/  @P1 BRA `(.L_x_39) ;  /* 0xfffffff000741947 */ /* 0x000fea000383ffff */
.L_x_28:
[----:B------:R-:W3:Y:S02]  /*10b0*/  LDCU.64 UR6, c[0x0][0x3a0] ;  /* 0x00007400ff0677ac */ /* 0x000ee40008000a00 */
[----:B---3--:R-:W-:-:S04]  /*10c0*/  ISETP.GE.AND P0, PT, R24, UR7, PT ;  /* 0x0000000718007c0c */ /* 0x008fc8000bf06270 */
[----:B------:R-:W-:-:S13]  /*10d0*/  ISETP.GE.OR P0, PT, R22, UR6, P0 ;  /* 0x0000000616007c0c */ /* 0x000fda0008706670 */
[----:B------:R-:W-:Y:S05]  /*10e0*/  @P0 EXIT ;  /* 0x000000000000094d */ /* 0x000fea0003800000 */
[----:B------:R-:W3:Y:S01]  /*10f0*/  LDCU.U8 UR4, c[0x0][0x3ac] ;  /* 0x00007580ff0477ac */ /* 0x000ee20008000000 */
[----:B------:R-:W4:Y:S01]  /*1100*/  LDC.64 R2, c[0x0][0x390] ;  /* 0x0000e400ff027b82 */ /* 0x000f220000000a00 */
[----:B------:R-:W-:Y:S01]  /*1110*/  IMAD R5, R22, UR7, R24 ;  /* 0x0000000716057c24 */ /* 0x000fe2000f8e0218 */
[----:B---3--:R-:W-:-:S06]  /*1120*/  UPRMT UR4, UR4, 0x8880, URZ ;  /* 0x0000888004047896 */ /* 0x008fcc00080000ff */
[----:B------:R-:W-:Y:S01]  /*1130*/  ISETP.NE.AND P0, PT, RZ, UR4, PT ;  /* 0x00000004ff007c0c */ /* 0x000fe2000bf05270 */
[----:B----4-:R-:W-:-:S05]  /*1140*/  IMAD.WIDE R2, R5, 0x4, R2 ;  /* 0x0000000405027825 */ /* 0x010fca00078e0202 */
[----:B------:R3:W-:Y:S07]  /*1150*/  STG.E desc[UR8][R2.64], R27 ;  /* 0x0000001b02007986 */ /* 0x0007ee000c101908 */
[----:B------:R-:W-:Y:S05]  /*1160*/  @!P0 EXIT ;  /* 0x000000000000894d */ /* 0x000fea0003800000 */
[----:B---3--:R-:W3:Y:S01]  /*1170*/  LDC.64 R2, c[0x0][0x398] ;  /* 0x0000e600ff027b82 */ /* 0x008ee20000000a00 */
[----:B------:R-:W-:Y:S01]  /*1180*/  FMNMX R27, RZ, R27, !PT ;  /* 0x0000001bff1b7209 */ /* 0x000fe20007800000 */
[----:B---3--:R-:W-:-:S05]  /*1190*/  IMAD.WIDE R2, R5, 0x4, R2 ;  /* 0x0000000405027825 */ /* 0x008fca00078e0202 */
[----:B------:R-:W-:Y:S01]  /*11a0*/  STG.E desc[UR8][R2.64], R27 ;  /* 0x0000001b02007986 */ /* 0x000fe2000c101908 */
[----:B------:R-:W-:Y:S05]  /*11b0*/  EXIT ;  /* 0x000000000000794d */ /* 0x000fea0003800000 */
.L_x_40:
        /* <DEDUP_REMOVED lines=12> */
.L_x_54:


//--------------------- .nv.shared.reserved.0     --------------------------
	.section	.nv.shared.reserved.0,"aw",@nobits
	.weak		__nv_reservedSMEM_offset_0_alias
	.size		__nv_reservedSMEM_offset_0_alias, 0, 64
	.other		__nv_reservedSMEM_offset_0_alias,@"STO_CUDA_RESERVED_SHARED STV_DEFAULT"
__nv_reservedSMEM_offset_0_alias:
	.zero		0
	.zero		64


//--------------------- .nv.shared._Z22blocked_gpu_matrixmultPfS_S_S_iiib --------------------------
	.section	.nv.shared._Z22blocked_gpu_matrixmultPfS_S_S_iiib,"aw",@nobits
	.sectionflags	@""
	.align	4
.nv.shared._Z22blocked_gpu_matrixmultPfS_S_S_iiib:
	.zero		9216


//--------------------- .nv.constant0._Z24calc_xentropy_derivativePfiiS_S_ --------------------------
	.section	.nv.constant0._Z24calc_xentropy_derivativePfiiS_S_,"a",@progbits
	.sectionflags	@""
	.align	4
.nv.constant0._Z24calc_xentropy_derivativePfiiS_S_:
	.zero		928


//--------------------- .nv.constant0._Z21update_weights_biasesPfS_fii --------------------------
	.section	.nv.constant0._Z21update_weights_biasesPfS_fii,"a",@progbits
	.sectionflags	@""
	.align	4
.nv.constant0._Z21update_weights_biasesPfS_fii:
	.zero		924


//--------------------- .nv.constant0._Z17update_deltas_gpuPfS_iiS_iif --------------------------
	.section	.nv.constant0._Z17update_deltas_gpuPfS_iiS_iif,"a",@progbits
	.sectionflags	@""
	.align	4
.nv.constant0._Z17update_deltas_gpuPfS_iiS_iif:
	.zero		940


//--------------------- .nv.constant0._Z24calc_relu_derivative_gpuPfiiS_ --------------------------
	.section	.nv.constant0._Z24calc_relu_derivative_gpuPfiiS_,"a",@progbits
	.sectionflags	@""
	.align	4
.nv.constant0._Z24calc_relu_derivative_gpuPfiiS_:
	.zero		920


//--------------------- .nv.constant0._Z21calc_softmax_jacobianPfiiS_S_S_ --------------------------
	.section	.nv.constant0._Z21calc_softmax_jacobianPfiiS_S_S_,"a",@progbits
	.sectionflags	@""
	.align	4
.nv.constant0._Z21calc_softmax_jacobianPfiiS_S_S_:
	.zero		936


//--------------------- .nv.constant0._Z22calc_single_output_sumPfiiS_S_ --------------------------
	.section	.nv.constant0._Z22calc_single_output_sumPfiiS_S_,"a",@progbits
	.sectionflags	@""
	.align	4
.nv.constant0._Z22calc_single_output_sumPfiiS_S_:
	.zero		928


//--------------------- .nv.constant0._Z22calc_single_output_maxPfiiS_ --------------------------
	.section	.nv.constant0._Z22calc_single_output_maxPfiiS_,"a",@progbits
	.sectionflags	@""
	.align	4
.nv.constant0._Z22calc_single_output_maxPfiiS_:
	.zero		920


//--------------------- .nv.constant0._Z21extract_single_outputPfiiS_iiS_S_ --------------------------
	.section	.nv.constant0._Z21extract_single_outputPfiiS_iiS_S_,"a",@progbits
	.sectionflags	@""
	.align	4
.nv.constant0._Z21extract_single_outputPfiiS_iiS_S_:
	.zero		944


//--------------------- .nv.constant0._Z25crossentropy_output_layerPfiiS_S_S_S_ --------------------------
	.section	.nv.constant0._Z25crossentropy_output_layerPfiiS_S_S_S_,"a",@progbits
	.sectionflags	@""
	.align	4
.nv.constant0._Z25crossentropy_output_layerPfiiS_S_S_S_:
	.zero		944


//--------------------- .nv.constant0._Z20softmax_output_layerPfS_iiS_S_S_ --------------------------
	.section	.nv.constant0._Z20softmax_output_layerPfS_iiS_S_S_,"a",@progbits
	.sectionflags	@""
	.align	4
.nv.constant0._Z20softmax_output_layerPfS_iiS_S_S_:
	.zero		944


//--------------------- .nv.constant0._Z21calc_sum_output_layerPfiiS_S_ --------------------------
	.section	.nv.constant0._Z21calc_sum_output_layerPfiiS_S_,"a",@progbits
	.sectionflags	@""
	.align	4
.nv.constant0._Z21calc_sum_output_layerPfiiS_S_:
	.zero		928


//--------------------- .nv.constant0._Z21calc_max_output_layerPfiiS_ --------------------------
	.section	.nv.constant0._Z21calc_max_output_layerPfiiS_,"a",@progbits
	.sectionflags	@""
	.align	4
.nv.constant0._Z21calc_max_output_layerPfiiS_:
	.zero		920


//--------------------- .nv.constant0._Z22blocked_gpu_matrixmultPfS_S_S_iiib --------------------------
	.section	.nv.constant0._Z22blocked_gpu_matrixmultPfS_S_S_iiib,"a",@progbits
	.sectionflags	@""
	.align	4
.nv.constant0._Z22blocked_gpu_matrixmultPfS_S_S_iiib:
	.zero		941


//--------------------- SYMBOLS --------------------------

	.type		.nv.reservedSmem.offset0,@object
	.size		.nv.reservedSmem.offset0,0x4
	.type		.nv.reservedSmem.cap,@object
	.size		.nv.reservedSmem.cap,0x4
